//
// Generated by NVIDIA NVVM Compiler
//
// Compiler Build ID: CL-36424714
// Cuda compilation tools, release 13.0, V13.0.88
// Based on NVVM 20.0.0
//

.version 9.0
.target sm_100
.address_size 64

	// .globl	_Z6kernelPdS_S_
.extern .func  (.param .b64 func_retval0) malloc
(
	.param .b64 malloc_param_0
)
;
.extern .func free
(
	.param .b64 free_param_0
)
;
.extern .func  (.param .b32 func_retval0) vprintf
(
	.param .b64 vprintf_param_0,
	.param .b64 vprintf_param_1
)
;
.func  (.param .b64 func_retval0) __internal_accurate_pow
(
	.param .b64 __internal_accurate_pow_param_0
)
;
.global .align 4 .u32 nx = 41;
.global .align 4 .u32 ny = 41;
.global .align 4 .u32 nt = 500;
.global .align 4 .u32 nit = 50;
.global .align 8 .f64 c = 0d3FF0000000000000;
.global .align 8 .f64 dx = 0d3FA999999999999A;
.global .align 8 .f64 dy = 0d3FA999999999999A;
.global .align 8 .f64 rho = 0d3FF0000000000000;
.global .align 8 .f64 nu = 0d3FB999999999999A;
.global .align 8 .f64 dt = 0d3F50624DD2F1A9FC;
.global .align 1 .b8 $str[34] = {98, 108, 111, 99, 107, 73, 100, 58, 37, 100, 44, 116, 104, 114, 101, 97, 100, 73, 100, 58, 37, 100, 44, 114, 101, 115, 117, 108, 116, 58, 37, 100, 10};
.global .align 1 .b8 $str$1[11] = {45, 45, 45, 45, 45, 45, 45, 45, 45, 10};

.visible .entry _Z6kernelPdS_S_(
	.param .u64 .ptr .align 1 _Z6kernelPdS_S__param_0,
	.param .u64 .ptr .align 1 _Z6kernelPdS_S__param_1,
	.param .u64 .ptr .align 1 _Z6kernelPdS_S__param_2
)
{
	.local .align 8 .b8 	__local_depot0[16];
	.reg .b64 	%SP;
	.reg .b64 	%SPL;
	.reg .pred 	%p<259>;
	.reg .b32 	%r<596>;
	.reg .b64 	%rd<607>;
	.reg .b64 	%fd<390>;

	mov.u64 	%SPL, __local_depot0;
	cvta.local.u64 	%SP, %SPL;
	ld.param.u64 	%rd39, [_Z6kernelPdS_S__param_0];
	ld.param.u64 	%rd40, [_Z6kernelPdS_S__param_1];
	ld.param.u64 	%rd41, [_Z6kernelPdS_S__param_2];
	cvta.to.global.u64 	%rd1, %rd41;
	cvta.to.global.u64 	%rd2, %rd39;
	cvta.to.global.u64 	%rd3, %rd40;
	mov.u32 	%r1, %ctaid.x;
	mov.u32 	%r2, %tid.x;
	or.b32  	%r233, %r1, %r2;
	setp.ne.s32 	%p4, %r233, 0;
	@%p4 bra 	$L__BB0_277;
	add.u64 	%rd42, %SP, 0;
	add.u64 	%rd43, %SPL, 0;
	ld.global.u32 	%r234, [nx];
	ld.global.u32 	%r235, [ny];
	mul.lo.s32 	%r236, %r235, %r234;
	mul.wide.s32 	%rd44, %r236, 8;
	{ // callseq 0, 0
	.param .b64 param0;
	st.param.b64 	[param0], %rd44;
	.param .b64 retval0;
	call.uni (retval0), 
	malloc, 
	(
	param0
	);
	ld.param.b64 	%rd45, [retval0];
	} // callseq 0
	setp.eq.s32 	%p5, %r1, 0;
	selp.u32 	%r237, 1, 0, %p5;
	st.local.v2.u32 	[%rd43], {%r1, %r2};
	st.local.u32 	[%rd43+8], %r237;
	mov.u64 	%rd46, $str;
	cvta.global.u64 	%rd47, %rd46;
	{ // callseq 1, 0
	.param .b64 param0;
	st.param.b64 	[param0], %rd47;
	.param .b64 param1;
	st.param.b64 	[param1], %rd42;
	.param .b32 retval0;
	call.uni (retval0), 
	vprintf, 
	(
	param0, 
	param1
	);
	ld.param.b32 	%r238, [retval0];
	} // callseq 1
	ld.global.u32 	%r240, [ny];
	ld.global.u32 	%r241, [nx];
	mul.lo.s32 	%r3, %r241, %r240;
	setp.lt.s32 	%p6, %r3, 1;
	@%p6 bra 	$L__BB0_14;
	and.b32  	%r4, %r3, 15;
	setp.lt.u32 	%p7, %r3, 16;
	mov.b32 	%r524, 0;
	@%p7 bra 	$L__BB0_5;
	and.b32  	%r524, %r3, 2147483632;
	mov.b32 	%r522, 0;
$L__BB0_4:
	.pragma "nounroll";
	mul.wide.u32 	%rd48, %r522, 8;
	add.s64 	%rd49, %rd45, %rd48;
	mov.b64 	%rd50, 0;
	st.u64 	[%rd49], %rd50;
	st.u64 	[%rd49+8], %rd50;
	st.u64 	[%rd49+16], %rd50;
	st.u64 	[%rd49+24], %rd50;
	st.u64 	[%rd49+32], %rd50;
	st.u64 	[%rd49+40], %rd50;
	st.u64 	[%rd49+48], %rd50;
	st.u64 	[%rd49+56], %rd50;
	st.u64 	[%rd49+64], %rd50;
	st.u64 	[%rd49+72], %rd50;
	st.u64 	[%rd49+80], %rd50;
	st.u64 	[%rd49+88], %rd50;
	st.u64 	[%rd49+96], %rd50;
	st.u64 	[%rd49+104], %rd50;
	st.u64 	[%rd49+112], %rd50;
	st.u64 	[%rd49+120], %rd50;
	add.s32 	%r522, %r522, 16;
	setp.ne.s32 	%p8, %r522, %r524;
	@%p8 bra 	$L__BB0_4;
$L__BB0_5:
	setp.eq.s32 	%p9, %r4, 0;
	@%p9 bra 	$L__BB0_14;
	and.b32  	%r9, %r3, 7;
	setp.lt.u32 	%p10, %r4, 8;
	@%p10 bra 	$L__BB0_8;
	mul.wide.u32 	%rd51, %r524, 8;
	add.s64 	%rd52, %rd45, %rd51;
	mov.b64 	%rd53, 0;
	st.u64 	[%rd52], %rd53;
	st.u64 	[%rd52+8], %rd53;
	st.u64 	[%rd52+16], %rd53;
	st.u64 	[%rd52+24], %rd53;
	st.u64 	[%rd52+32], %rd53;
	st.u64 	[%rd52+40], %rd53;
	st.u64 	[%rd52+48], %rd53;
	st.u64 	[%rd52+56], %rd53;
	add.s32 	%r524, %r524, 8;
$L__BB0_8:
	setp.eq.s32 	%p11, %r9, 0;
	@%p11 bra 	$L__BB0_14;
	and.b32  	%r12, %r3, 3;
	setp.lt.u32 	%p12, %r9, 4;
	@%p12 bra 	$L__BB0_11;
	mul.wide.u32 	%rd54, %r524, 8;
	add.s64 	%rd55, %rd45, %rd54;
	mov.b64 	%rd56, 0;
	st.u64 	[%rd55], %rd56;
	st.u64 	[%rd55+8], %rd56;
	st.u64 	[%rd55+16], %rd56;
	st.u64 	[%rd55+24], %rd56;
	add.s32 	%r524, %r524, 4;
$L__BB0_11:
	setp.eq.s32 	%p13, %r12, 0;
	@%p13 bra 	$L__BB0_14;
	mov.b32 	%r527, 0;
$L__BB0_13:
	.pragma "nounroll";
	mul.wide.u32 	%rd57, %r524, 8;
	add.s64 	%rd58, %rd45, %rd57;
	mov.b64 	%rd59, 0;
	st.u64 	[%rd58], %rd59;
	add.s32 	%r524, %r524, 1;
	add.s32 	%r527, %r527, 1;
	setp.ne.s32 	%p14, %r527, %r12;
	@%p14 bra 	$L__BB0_13;
$L__BB0_14:
	mov.u64 	%rd60, $str$1;
	cvta.global.u64 	%rd61, %rd60;
	{ // callseq 2, 0
	.param .b64 param0;
	st.param.b64 	[param0], %rd61;
	.param .b64 param1;
	st.param.b64 	[param1], 0;
	.param .b32 retval0;
	call.uni (retval0), 
	vprintf, 
	(
	param0, 
	param1
	);
	ld.param.b32 	%r245, [retval0];
	} // callseq 2
	ld.global.u32 	%r247, [nx];
	ld.global.u32 	%r248, [ny];
	mul.lo.s32 	%r249, %r248, %r247;
	mul.wide.s32 	%rd62, %r249, 8;
	{ // callseq 3, 0
	.param .b64 param0;
	st.param.b64 	[param0], %rd62;
	.param .b64 retval0;
	call.uni (retval0), 
	malloc, 
	(
	param0
	);
	ld.param.b64 	%rd63, [retval0];
	} // callseq 3
	ld.global.u32 	%r250, [nx];
	ld.global.u32 	%r251, [ny];
	mul.lo.s32 	%r252, %r251, %r250;
	mul.wide.s32 	%rd64, %r252, 8;
	{ // callseq 4, 0
	.param .b64 param0;
	st.param.b64 	[param0], %rd64;
	.param .b64 retval0;
	call.uni (retval0), 
	malloc, 
	(
	param0
	);
	ld.param.b64 	%rd65, [retval0];
	} // callseq 4
	ld.global.u32 	%r253, [nt];
	setp.lt.s32 	%p15, %r253, 1;
	@%p15 bra 	$L__BB0_276;
	mov.f64 	%fd86, 0d4000000000000000;
	{
	.reg .b32 %temp; 
	mov.b64 	{%temp, %r19}, %fd86;
	}
	and.b32  	%r20, %r19, 2146435072;
	setp.eq.s32 	%p16, %r20, 1062207488;
	setp.lt.s32 	%p17, %r19, 0;
	selp.b32 	%r21, 0, 2146435072, %p17;
	and.b32  	%r255, %r19, 2147483647;
	setp.ne.s32 	%p18, %r255, 1071644672;
	and.pred  	%p1, %p16, %p18;
	or.b32  	%r22, %r21, -2147483648;
	ld.global.u32 	%r529, [nx];
	mov.b32 	%r530, 0;
	ld.global.u32 	%r528, [ny];
$L__BB0_16:
	mul.lo.s32 	%r28, %r528, %r529;
	setp.lt.s32 	%p19, %r28, 1;
	@%p19 bra 	$L__BB0_31;
	and.b32  	%r29, %r28, 3;
	setp.lt.u32 	%p20, %r28, 4;
	mov.b32 	%r531, 0;
	@%p20 bra 	$L__BB0_20;
	add.s64 	%rd606, %rd2, 16;
	add.s64 	%rd605, %rd63, 16;
	and.b32  	%r531, %r28, 2147483644;
	neg.s32 	%r532, %r531;
$L__BB0_19:
	ld.global.f64 	%fd87, [%rd606+-16];
	st.f64 	[%rd605+-16], %fd87;
	ld.global.f64 	%fd88, [%rd606+-8];
	st.f64 	[%rd605+-8], %fd88;
	ld.global.f64 	%fd89, [%rd606];
	st.f64 	[%rd605], %fd89;
	ld.global.f64 	%fd90, [%rd606+8];
	st.f64 	[%rd605+8], %fd90;
	add.s32 	%r532, %r532, 4;
	add.s64 	%rd606, %rd606, 32;
	add.s64 	%rd605, %rd605, 32;
	setp.eq.s32 	%p21, %r532, 0;
	@%p21 bra 	$L__BB0_20;
	bra.uni 	$L__BB0_19;
$L__BB0_20:
	setp.eq.s32 	%p22, %r29, 0;
	@%p22 bra 	$L__BB0_24;
	mul.wide.u32 	%rd66, %r531, 8;
	add.s64 	%rd9, %rd2, %rd66;
	ld.global.f64 	%fd91, [%rd9];
	add.s64 	%rd10, %rd63, %rd66;
	st.f64 	[%rd10], %fd91;
	setp.eq.s32 	%p23, %r29, 1;
	@%p23 bra 	$L__BB0_24;
	ld.global.f64 	%fd92, [%rd9+8];
	st.f64 	[%rd10+8], %fd92;
	setp.eq.s32 	%p24, %r29, 2;
	@%p24 bra 	$L__BB0_24;
	ld.global.f64 	%fd93, [%rd9+16];
	st.f64 	[%rd10+16], %fd93;
$L__BB0_24:
	setp.lt.u32 	%p25, %r28, 4;
	mov.b32 	%r534, 0;
	@%p25 bra 	$L__BB0_27;
	and.b32  	%r534, %r28, 2147483644;
	mov.b32 	%r533, 0;
$L__BB0_26:
	mul.wide.u32 	%rd67, %r533, 8;
	add.s64 	%rd68, %rd3, %rd67;
	ld.global.f64 	%fd94, [%rd68];
	add.s64 	%rd69, %rd65, %rd67;
	st.f64 	[%rd69], %fd94;
	ld.global.f64 	%fd95, [%rd68+8];
	st.f64 	[%rd69+8], %fd95;
	ld.global.f64 	%fd96, [%rd68+16];
	st.f64 	[%rd69+16], %fd96;
	ld.global.f64 	%fd97, [%rd68+24];
	st.f64 	[%rd69+24], %fd97;
	add.s32 	%r533, %r533, 4;
	setp.ne.s32 	%p26, %r533, %r534;
	@%p26 bra 	$L__BB0_26;
$L__BB0_27:
	setp.eq.s32 	%p27, %r29, 0;
	@%p27 bra 	$L__BB0_31;
	mul.wide.u32 	%rd70, %r534, 8;
	add.s64 	%rd15, %rd3, %rd70;
	ld.global.f64 	%fd98, [%rd15];
	add.s64 	%rd16, %rd65, %rd70;
	st.f64 	[%rd16], %fd98;
	setp.eq.s32 	%p28, %r29, 1;
	@%p28 bra 	$L__BB0_31;
	ld.global.f64 	%fd99, [%rd15+8];
	st.f64 	[%rd16+8], %fd99;
	setp.eq.s32 	%p29, %r29, 2;
	@%p29 bra 	$L__BB0_31;
	ld.global.f64 	%fd100, [%rd15+16];
	st.f64 	[%rd16+16], %fd100;
$L__BB0_31:
	min.s32 	%r259, %r528, %r529;
	setp.lt.s32 	%p30, %r259, 3;
	@%p30 bra 	$L__BB0_46;
	add.s32 	%r39, %r528, -2;
	add.s32 	%r40, %r529, -2;
	mov.b32 	%r535, 1;
$L__BB0_33:
	mul.lo.s32 	%r42, %r529, %r535;
	add.s32 	%r43, %r42, %r529;
	shl.b32 	%r262, %r529, 1;
	sub.s32 	%r44, %r43, %r262;
	mov.b32 	%r536, 1;
$L__BB0_34:
	setp.lt.s32 	%p31, %r19, 0;
	setp.eq.s32 	%p32, %r20, 1062207488;
	ld.global.f64 	%fd1, [rho];
	ld.global.f64 	%fd101, [dt];
	rcp.rn.f64 	%fd2, %fd101;
	add.s32 	%r46, %r42, %r536;
	mul.wide.u32 	%rd71, %r46, 8;
	add.s64 	%rd72, %rd2, %rd71;
	ld.global.f64 	%fd102, [%rd72+8];
	add.s32 	%r47, %r46, -1;
	mul.wide.s32 	%rd73, %r47, 8;
	add.s64 	%rd74, %rd2, %rd73;
	ld.global.f64 	%fd103, [%rd74];
	sub.f64 	%fd104, %fd102, %fd103;
	ld.global.f64 	%fd105, [dx];
	add.f64 	%fd3, %fd105, %fd105;
	div.rn.f64 	%fd4, %fd104, %fd3;
	add.s32 	%r48, %r43, %r536;
	mul.wide.u32 	%rd75, %r48, 8;
	add.s64 	%rd76, %rd3, %rd75;
	ld.global.f64 	%fd106, [%rd76];
	add.s32 	%r49, %r44, %r536;
	mul.wide.s32 	%rd77, %r49, 8;
	add.s64 	%rd78, %rd3, %rd77;
	ld.global.f64 	%fd107, [%rd78];
	sub.f64 	%fd108, %fd106, %fd107;
	ld.global.f64 	%fd109, [dy];
	add.f64 	%fd5, %fd109, %fd109;
	div.rn.f64 	%fd6, %fd108, %fd5;
	{
	.reg .b32 %temp; 
	mov.b64 	{%temp, %r50}, %fd4;
	}
	abs.f64 	%fd7, %fd4;
	{ // callseq 5, 0
	.param .b64 param0;
	st.param.f64 	[param0], %fd7;
	.param .b64 retval0;
	call.uni (retval0), 
	__internal_accurate_pow, 
	(
	param0
	);
	ld.param.f64 	%fd110, [retval0];
	} // callseq 5
	setp.lt.s32 	%p34, %r50, 0;
	neg.f64 	%fd112, %fd110;
	selp.f64 	%fd113, %fd112, %fd110, %p32;
	selp.f64 	%fd114, %fd113, %fd110, %p34;
	setp.eq.f64 	%p35, %fd4, 0d0000000000000000;
	selp.b32 	%r263, %r50, 0, %p32;
	or.b32  	%r264, %r263, 2146435072;
	selp.b32 	%r265, %r264, %r263, %p31;
	mov.b32 	%r266, 0;
	mov.b64 	%fd115, {%r266, %r265};
	selp.f64 	%fd379, %fd115, %fd114, %p35;
	add.f64 	%fd116, %fd4, 0d4000000000000000;
	{
	.reg .b32 %temp; 
	mov.b64 	{%temp, %r267}, %fd116;
	}
	and.b32  	%r268, %r267, 2146435072;
	setp.ne.s32 	%p36, %r268, 2146435072;
	@%p36 bra 	$L__BB0_39;
	setp.nan.f64 	%p37, %fd4, %fd4;
	@%p37 bra 	$L__BB0_38;
	setp.neu.f64 	%p38, %fd7, 0d7FF0000000000000;
	@%p38 bra 	$L__BB0_39;
	setp.lt.s32 	%p39, %r50, 0;
	selp.b32 	%r269, %r22, %r21, %p1;
	selp.b32 	%r270, %r269, %r21, %p39;
	mov.b32 	%r271, 0;
	mov.b64 	%fd379, {%r271, %r270};
	bra.uni 	$L__BB0_39;
$L__BB0_38:
	mov.f64 	%fd117, 0d4000000000000000;
	add.rn.f64 	%fd379, %fd4, %fd117;
$L__BB0_39:
	setp.lt.s32 	%p40, %r19, 0;
	setp.eq.s32 	%p41, %r20, 1062207488;
	setp.eq.f64 	%p43, %fd4, 0d3FF0000000000000;
	selp.f64 	%fd118, 0d3FF0000000000000, %fd379, %p43;
	add.f64 	%fd119, %fd4, %fd6;
	mul.f64 	%fd120, %fd2, %fd119;
	sub.f64 	%fd121, %fd120, %fd118;
	add.s64 	%rd80, %rd2, %rd75;
	ld.global.f64 	%fd122, [%rd80];
	add.s64 	%rd82, %rd2, %rd77;
	ld.global.f64 	%fd123, [%rd82];
	sub.f64 	%fd124, %fd122, %fd123;
	div.rn.f64 	%fd125, %fd124, %fd5;
	add.s64 	%rd84, %rd3, %rd71;
	ld.global.f64 	%fd126, [%rd84+8];
	add.s64 	%rd86, %rd3, %rd73;
	ld.global.f64 	%fd127, [%rd86];
	sub.f64 	%fd128, %fd126, %fd127;
	mul.f64 	%fd129, %fd125, %fd128;
	div.rn.f64 	%fd130, %fd129, %fd3;
	add.f64 	%fd131, %fd130, %fd130;
	sub.f64 	%fd12, %fd121, %fd131;
	{
	.reg .b32 %temp; 
	mov.b64 	{%temp, %r51}, %fd6;
	}
	abs.f64 	%fd13, %fd6;
	{ // callseq 6, 0
	.param .b64 param0;
	st.param.f64 	[param0], %fd13;
	.param .b64 retval0;
	call.uni (retval0), 
	__internal_accurate_pow, 
	(
	param0
	);
	ld.param.f64 	%fd132, [retval0];
	} // callseq 6
	setp.lt.s32 	%p44, %r51, 0;
	neg.f64 	%fd134, %fd132;
	selp.f64 	%fd135, %fd134, %fd132, %p41;
	selp.f64 	%fd136, %fd135, %fd132, %p44;
	setp.eq.f64 	%p45, %fd6, 0d0000000000000000;
	selp.b32 	%r272, %r51, 0, %p41;
	or.b32  	%r273, %r272, 2146435072;
	selp.b32 	%r274, %r273, %r272, %p40;
	mov.b32 	%r275, 0;
	mov.b64 	%fd137, {%r275, %r274};
	selp.f64 	%fd380, %fd137, %fd136, %p45;
	add.f64 	%fd138, %fd6, 0d4000000000000000;
	{
	.reg .b32 %temp; 
	mov.b64 	{%temp, %r276}, %fd138;
	}
	and.b32  	%r277, %r276, 2146435072;
	setp.ne.s32 	%p46, %r277, 2146435072;
	@%p46 bra 	$L__BB0_44;
	setp.nan.f64 	%p47, %fd6, %fd6;
	@%p47 bra 	$L__BB0_43;
	setp.neu.f64 	%p48, %fd13, 0d7FF0000000000000;
	@%p48 bra 	$L__BB0_44;
	setp.lt.s32 	%p49, %r51, 0;
	selp.b32 	%r278, %r22, %r21, %p1;
	selp.b32 	%r279, %r278, %r21, %p49;
	mov.b32 	%r280, 0;
	mov.b64 	%fd380, {%r280, %r279};
	bra.uni 	$L__BB0_44;
$L__BB0_43:
	mov.f64 	%fd139, 0d4000000000000000;
	add.rn.f64 	%fd380, %fd6, %fd139;
$L__BB0_44:
	setp.eq.f64 	%p50, %fd6, 0d3FF0000000000000;
	selp.f64 	%fd140, 0d3FF0000000000000, %fd380, %p50;
	sub.f64 	%fd141, %fd12, %fd140;
	mul.f64 	%fd142, %fd1, %fd141;
	add.s64 	%rd88, %rd45, %rd71;
	st.f64 	[%rd88], %fd142;
	setp.ne.s32 	%p51, %r536, %r40;
	add.s32 	%r536, %r536, 1;
	@%p51 bra 	$L__BB0_34;
	setp.ne.s32 	%p52, %r535, %r39;
	add.s32 	%r535, %r535, 1;
	@%p52 bra 	$L__BB0_33;
$L__BB0_46:
	mul.wide.s32 	%rd89, %r28, 8;
	{ // callseq 7, 0
	.param .b64 param0;
	st.param.b64 	[param0], %rd89;
	.param .b64 retval0;
	call.uni (retval0), 
	malloc, 
	(
	param0
	);
	ld.param.b64 	%rd90, [retval0];
	} // callseq 7
	ld.global.u32 	%r281, [nx];
	cvt.s64.s32 	%rd21, %r281;
	ld.global.u32 	%r54, [ny];
	mul.lo.s32 	%r55, %r54, %r281;
	setp.lt.s32 	%p53, %r55, 1;
	@%p53 bra 	$L__BB0_54;
	and.b32  	%r56, %r55, 3;
	setp.lt.u32 	%p54, %r55, 4;
	mov.b32 	%r538, 0;
	@%p54 bra 	$L__BB0_50;
	and.b32  	%r538, %r55, 2147483644;
	mov.b32 	%r537, 0;
$L__BB0_49:
	mul.wide.u32 	%rd91, %r537, 8;
	add.s64 	%rd92, %rd1, %rd91;
	ld.global.f64 	%fd143, [%rd92];
	add.s64 	%rd93, %rd90, %rd91;
	st.f64 	[%rd93], %fd143;
	ld.global.f64 	%fd144, [%rd92+8];
	st.f64 	[%rd93+8], %fd144;
	ld.global.f64 	%fd145, [%rd92+16];
	st.f64 	[%rd93+16], %fd145;
	ld.global.f64 	%fd146, [%rd92+24];
	st.f64 	[%rd93+24], %fd146;
	add.s32 	%r537, %r537, 4;
	setp.ne.s32 	%p55, %r537, %r538;
	@%p55 bra 	$L__BB0_49;
$L__BB0_50:
	setp.eq.s32 	%p56, %r56, 0;
	@%p56 bra 	$L__BB0_54;
	mul.wide.u32 	%rd94, %r538, 8;
	add.s64 	%rd22, %rd1, %rd94;
	ld.global.f64 	%fd147, [%rd22];
	add.s64 	%rd23, %rd90, %rd94;
	st.f64 	[%rd23], %fd147;
	setp.eq.s32 	%p57, %r56, 1;
	@%p57 bra 	$L__BB0_54;
	ld.global.f64 	%fd148, [%rd22+8];
	st.f64 	[%rd23+8], %fd148;
	setp.eq.s32 	%p58, %r56, 2;
	@%p58 bra 	$L__BB0_54;
	ld.global.f64 	%fd149, [%rd22+16];
	st.f64 	[%rd23+16], %fd149;
$L__BB0_54:
	ld.global.u32 	%r61, [nit];
	setp.lt.s32 	%p59, %r61, 1;
	@%p59 bra 	$L__BB0_149;
	cvt.u32.u64 	%r285, %rd21;
	add.s32 	%r62, %r285, -1;
	sub.s32 	%r63, %r55, %r285;
	max.s32 	%r289, %r55, 1;
	and.b32  	%r64, %r54, 15;
	add.s32 	%r65, %r64, -1;
	and.b32  	%r66, %r54, 7;
	add.s32 	%r67, %r66, -1;
	and.b32  	%r68, %r285, 15;
	add.s32 	%r69, %r68, -1;
	and.b32  	%r70, %r285, 7;
	add.s32 	%r71, %r70, -1;
	and.b32  	%r72, %r285, 3;
	and.b32  	%r73, %r289, 3;
	and.b32  	%r74, %r289, 2147483644;
	min.s32 	%r290, %r54, %r285;
	setp.lt.s32 	%p2, %r290, 3;
	and.b32  	%r75, %r54, 2147483632;
	and.b32  	%r76, %r54, 3;
	and.b32  	%r77, %r285, 2147483632;
	and.b32  	%r78, %r285, 2147483640;
	and.b32  	%r79, %r285, 1;
	mov.b32 	%r539, 0;
$L__BB0_56:
	setp.lt.s32 	%p60, %r55, 1;
	@%p60 bra 	$L__BB0_64;
	setp.lt.s32 	%p61, %r55, 4;
	mov.b32 	%r540, 0;
	@%p61 bra 	$L__BB0_60;
	mov.b32 	%r543, 0;
$L__BB0_59:
	mul.wide.u32 	%rd95, %r543, 8;
	add.s64 	%rd96, %rd1, %rd95;
	ld.global.f64 	%fd150, [%rd96];
	add.s64 	%rd97, %rd90, %rd95;
	st.f64 	[%rd97], %fd150;
	ld.global.f64 	%fd151, [%rd96+8];
	st.f64 	[%rd97+8], %fd151;
	ld.global.f64 	%fd152, [%rd96+16];
	st.f64 	[%rd97+16], %fd152;
	ld.global.f64 	%fd153, [%rd96+24];
	st.f64 	[%rd97+24], %fd153;
	add.s32 	%r543, %r543, 4;
	setp.eq.s32 	%p62, %r543, %r74;
	mov.u32 	%r540, %r74;
	@%p62 bra 	$L__BB0_60;
	bra.uni 	$L__BB0_59;
$L__BB0_60:
	setp.eq.s32 	%p63, %r73, 0;
	@%p63 bra 	$L__BB0_64;
	setp.eq.s32 	%p64, %r73, 1;
	mul.wide.u32 	%rd98, %r540, 8;
	add.s64 	%rd24, %rd1, %rd98;
	ld.global.f64 	%fd154, [%rd24];
	add.s64 	%rd25, %rd90, %rd98;
	st.f64 	[%rd25], %fd154;
	@%p64 bra 	$L__BB0_64;
	setp.eq.s32 	%p65, %r73, 2;
	ld.global.f64 	%fd155, [%rd24+8];
	st.f64 	[%rd25+8], %fd155;
	@%p65 bra 	$L__BB0_64;
	ld.global.f64 	%fd156, [%rd24+16];
	st.f64 	[%rd25+16], %fd156;
$L__BB0_64:
	@%p2 bra 	$L__BB0_94;
	add.s32 	%r82, %r54, -2;
	mov.b32 	%r541, 1;
$L__BB0_66:
	cvt.u32.u64 	%r295, %rd21;
	mul.lo.s32 	%r84, %r295, %r541;
	add.s32 	%r85, %r84, %r295;
	shl.b32 	%r297, %r295, 1;
	sub.s32 	%r86, %r85, %r297;
	mov.b32 	%r542, 1;
$L__BB0_67:
	mov.u32 	%r87, %r542;
	setp.lt.s32 	%p66, %r19, 0;
	setp.eq.s32 	%p67, %r20, 1062207488;
	add.s32 	%r542, %r87, 1;
	add.s32 	%r89, %r84, %r87;
	mul.wide.u32 	%rd99, %r89, 8;
	add.s64 	%rd100, %rd90, %rd99;
	ld.f64 	%fd157, [%rd100+8];
	add.s32 	%r298, %r89, -1;
	mul.wide.s32 	%rd101, %r298, 8;
	add.s64 	%rd102, %rd90, %rd101;
	ld.f64 	%fd158, [%rd102];
	add.f64 	%fd18, %fd157, %fd158;
	ld.global.f64 	%fd19, [dy];
	{
	.reg .b32 %temp; 
	mov.b64 	{%temp, %r90}, %fd19;
	}
	abs.f64 	%fd20, %fd19;
	{ // callseq 8, 0
	.param .b64 param0;
	st.param.f64 	[param0], %fd20;
	.param .b64 retval0;
	call.uni (retval0), 
	__internal_accurate_pow, 
	(
	param0
	);
	ld.param.f64 	%fd159, [retval0];
	} // callseq 8
	setp.lt.s32 	%p69, %r90, 0;
	neg.f64 	%fd161, %fd159;
	selp.f64 	%fd162, %fd161, %fd159, %p67;
	selp.f64 	%fd163, %fd162, %fd159, %p69;
	setp.eq.f64 	%p70, %fd19, 0d0000000000000000;
	selp.b32 	%r299, %r90, 0, %p67;
	or.b32  	%r300, %r299, 2146435072;
	selp.b32 	%r301, %r300, %r299, %p66;
	mov.b32 	%r302, 0;
	mov.b64 	%fd164, {%r302, %r301};
	selp.f64 	%fd385, %fd164, %fd163, %p70;
	add.f64 	%fd165, %fd19, 0d4000000000000000;
	{
	.reg .b32 %temp; 
	mov.b64 	{%temp, %r303}, %fd165;
	}
	and.b32  	%r91, %r303, 2146435072;
	setp.ne.s32 	%p71, %r91, 2146435072;
	mov.f64 	%fd381, %fd385;
	@%p71 bra 	$L__BB0_72;
	setp.nan.f64 	%p72, %fd19, %fd19;
	@%p72 bra 	$L__BB0_71;
	setp.neu.f64 	%p73, %fd20, 0d7FF0000000000000;
	mov.f64 	%fd381, %fd385;
	@%p73 bra 	$L__BB0_72;
	selp.b32 	%r304, %r22, %r21, %p1;
	selp.b32 	%r305, %r304, %r21, %p69;
	mov.b32 	%r306, 0;
	mov.b64 	%fd381, {%r306, %r305};
	bra.uni 	$L__BB0_72;
$L__BB0_71:
	mov.f64 	%fd166, 0d4000000000000000;
	add.rn.f64 	%fd381, %fd19, %fd166;
$L__BB0_72:
	setp.eq.f64 	%p78, %fd19, 0d3FF0000000000000;
	selp.f64 	%fd167, 0d3FF0000000000000, %fd381, %p78;
	mul.f64 	%fd25, %fd18, %fd167;
	add.s32 	%r307, %r85, %r87;
	mul.wide.u32 	%rd103, %r307, 8;
	add.s64 	%rd104, %rd90, %rd103;
	ld.f64 	%fd168, [%rd104];
	add.s32 	%r308, %r86, %r87;
	mul.wide.s32 	%rd105, %r308, 8;
	add.s64 	%rd106, %rd90, %rd105;
	ld.f64 	%fd169, [%rd106];
	add.f64 	%fd26, %fd168, %fd169;
	ld.global.f64 	%fd27, [dx];
	{
	.reg .b32 %temp; 
	mov.b64 	{%temp, %r92}, %fd27;
	}
	abs.f64 	%fd28, %fd27;
	{ // callseq 9, 0
	.param .b64 param0;
	st.param.f64 	[param0], %fd28;
	.param .b64 retval0;
	call.uni (retval0), 
	__internal_accurate_pow, 
	(
	param0
	);
	ld.param.f64 	%fd170, [retval0];
	} // callseq 9
	setp.lt.s32 	%p79, %r92, 0;
	neg.f64 	%fd172, %fd170;
	selp.f64 	%fd173, %fd172, %fd170, %p67;
	selp.f64 	%fd174, %fd173, %fd170, %p79;
	setp.eq.f64 	%p80, %fd27, 0d0000000000000000;
	selp.b32 	%r309, %r92, 0, %p67;
	or.b32  	%r310, %r309, 2146435072;
	selp.b32 	%r311, %r310, %r309, %p66;
	mov.b32 	%r312, 0;
	mov.b64 	%fd175, {%r312, %r311};
	selp.f64 	%fd384, %fd175, %fd174, %p80;
	add.f64 	%fd176, %fd27, 0d4000000000000000;
	{
	.reg .b32 %temp; 
	mov.b64 	{%temp, %r313}, %fd176;
	}
	and.b32  	%r93, %r313, 2146435072;
	setp.ne.s32 	%p81, %r93, 2146435072;
	mov.f64 	%fd382, %fd384;
	@%p81 bra 	$L__BB0_77;
	setp.nan.f64 	%p82, %fd27, %fd27;
	@%p82 bra 	$L__BB0_76;
	setp.neu.f64 	%p83, %fd28, 0d7FF0000000000000;
	mov.f64 	%fd382, %fd384;
	@%p83 bra 	$L__BB0_77;
	selp.b32 	%r314, %r22, %r21, %p1;
	selp.b32 	%r315, %r314, %r21, %p79;
	mov.b32 	%r316, 0;
	mov.b64 	%fd382, {%r316, %r315};
	bra.uni 	$L__BB0_77;
$L__BB0_76:
	mov.f64 	%fd177, 0d4000000000000000;
	add.rn.f64 	%fd382, %fd27, %fd177;
$L__BB0_77:
	setp.ne.s32 	%p85, %r91, 2146435072;
	setp.eq.f64 	%p86, %fd27, 0d3FF0000000000000;
	selp.f64 	%fd33, 0d3FF0000000000000, %fd382, %p86;
	fma.rn.f64 	%fd34, %fd26, %fd33, %fd25;
	mov.f64 	%fd383, %fd385;
	@%p85 bra 	$L__BB0_82;
	setp.nan.f64 	%p87, %fd19, %fd19;
	@%p87 bra 	$L__BB0_81;
	setp.neu.f64 	%p88, %fd20, 0d7FF0000000000000;
	mov.f64 	%fd383, %fd385;
	@%p88 bra 	$L__BB0_82;
	setp.lt.s32 	%p89, %r90, 0;
	selp.b32 	%r317, %r22, %r21, %p1;
	selp.b32 	%r318, %r317, %r21, %p89;
	mov.b32 	%r319, 0;
	mov.b64 	%fd383, {%r319, %r318};
	bra.uni 	$L__BB0_82;
$L__BB0_81:
	mov.f64 	%fd178, 0d4000000000000000;
	add.rn.f64 	%fd383, %fd19, %fd178;
$L__BB0_82:
	selp.f64 	%fd179, 0d3FF0000000000000, %fd383, %p78;
	add.f64 	%fd180, %fd33, %fd179;
	add.f64 	%fd181, %fd180, %fd180;
	div.rn.f64 	%fd38, %fd34, %fd181;
	@%p81 bra 	$L__BB0_87;
	setp.nan.f64 	%p92, %fd27, %fd27;
	@%p92 bra 	$L__BB0_86;
	setp.neu.f64 	%p93, %fd28, 0d7FF0000000000000;
	@%p93 bra 	$L__BB0_87;
	setp.lt.s32 	%p94, %r92, 0;
	selp.b32 	%r320, %r22, %r21, %p1;
	selp.b32 	%r321, %r320, %r21, %p94;
	mov.b32 	%r322, 0;
	mov.b64 	%fd384, {%r322, %r321};
	bra.uni 	$L__BB0_87;
$L__BB0_86:
	mov.f64 	%fd182, 0d4000000000000000;
	add.rn.f64 	%fd384, %fd27, %fd182;
$L__BB0_87:
	selp.f64 	%fd42, 0d3FF0000000000000, %fd384, %p86;
	@%p85 bra 	$L__BB0_92;
	setp.nan.f64 	%p97, %fd19, %fd19;
	@%p97 bra 	$L__BB0_91;
	setp.neu.f64 	%p98, %fd20, 0d7FF0000000000000;
	@%p98 bra 	$L__BB0_92;
	setp.lt.s32 	%p99, %r90, 0;
	selp.b32 	%r323, %r22, %r21, %p1;
	selp.b32 	%r324, %r323, %r21, %p99;
	mov.b32 	%r325, 0;
	mov.b64 	%fd385, {%r325, %r324};
	bra.uni 	$L__BB0_92;
$L__BB0_91:
	mov.f64 	%fd183, 0d4000000000000000;
	add.rn.f64 	%fd385, %fd19, %fd183;
$L__BB0_92:
	setp.eq.f64 	%p100, %fd19, 0d3FF0000000000000;
	selp.f64 	%fd184, 0d3FF0000000000000, %fd385, %p100;
	mul.f64 	%fd185, %fd42, %fd184;
	add.f64 	%fd186, %fd42, %fd184;
	add.f64 	%fd187, %fd186, %fd186;
	div.rn.f64 	%fd188, %fd185, %fd187;
	mul.wide.u32 	%rd107, %r89, 8;
	add.s64 	%rd108, %rd45, %rd107;
	ld.f64 	%fd189, [%rd108];
	mul.f64 	%fd190, %fd189, %fd188;
	sub.f64 	%fd191, %fd38, %fd190;
	add.s64 	%rd109, %rd1, %rd107;
	st.global.f64 	[%rd109], %fd191;
	setp.ne.s32 	%p101, %r542, %r62;
	@%p101 bra 	$L__BB0_67;
	setp.eq.s32 	%p102, %r541, %r82;
	add.s32 	%r541, %r541, 1;
	@%p102 bra 	$L__BB0_94;
	bra.uni 	$L__BB0_66;
$L__BB0_94:
	setp.lt.s32 	%p103, %r54, 1;
	@%p103 bra 	$L__BB0_108;
	setp.lt.u32 	%p104, %r54, 16;
	mov.b32 	%r545, 0;
	@%p104 bra 	$L__BB0_98;
	mov.b32 	%r547, 0;
$L__BB0_97:
	.pragma "nounroll";
	cvt.u32.u64 	%r328, %rd21;
	mul.lo.s32 	%r332, %r328, %r547;
	cvt.s64.s32 	%rd110, %r332;
	add.s64 	%rd111, %rd21, %rd110;
	shl.b64 	%rd112, %rd111, 3;
	add.s64 	%rd113, %rd1, %rd112;
	ld.global.f64 	%fd192, [%rd113+-16];
	add.s32 	%r333, %r62, %r332;
	mul.wide.s32 	%rd114, %r333, 8;
	add.s64 	%rd115, %rd1, %rd114;
	st.global.f64 	[%rd115], %fd192;
	add.s32 	%r334, %r332, %r328;
	cvt.s64.s32 	%rd116, %r334;
	add.s64 	%rd117, %rd21, %rd116;
	shl.b64 	%rd118, %rd117, 3;
	add.s64 	%rd119, %rd1, %rd118;
	ld.global.f64 	%fd193, [%rd119+-16];
	shl.b64 	%rd120, %rd21, 3;
	add.s64 	%rd121, %rd115, %rd120;
	st.global.f64 	[%rd121], %fd193;
	add.s32 	%r335, %r334, %r328;
	cvt.s64.s32 	%rd122, %r335;
	add.s64 	%rd123, %rd21, %rd122;
	shl.b64 	%rd124, %rd123, 3;
	add.s64 	%rd125, %rd1, %rd124;
	ld.global.f64 	%fd194, [%rd125+-16];
	add.s64 	%rd126, %rd121, %rd120;
	st.global.f64 	[%rd126], %fd194;
	add.s32 	%r336, %r335, %r328;
	cvt.s64.s32 	%rd127, %r336;
	add.s64 	%rd128, %rd21, %rd127;
	shl.b64 	%rd129, %rd128, 3;
	add.s64 	%rd130, %rd1, %rd129;
	ld.global.f64 	%fd195, [%rd130+-16];
	add.s64 	%rd131, %rd126, %rd120;
	st.global.f64 	[%rd131], %fd195;
	add.s32 	%r337, %r336, %r328;
	cvt.s64.s32 	%rd132, %r337;
	add.s64 	%rd133, %rd21, %rd132;
	shl.b64 	%rd134, %rd133, 3;
	add.s64 	%rd135, %rd1, %rd134;
	ld.global.f64 	%fd196, [%rd135+-16];
	add.s64 	%rd136, %rd131, %rd120;
	st.global.f64 	[%rd136], %fd196;
	add.s32 	%r338, %r337, %r328;
	cvt.s64.s32 	%rd137, %r338;
	add.s64 	%rd138, %rd21, %rd137;
	shl.b64 	%rd139, %rd138, 3;
	add.s64 	%rd140, %rd1, %rd139;
	ld.global.f64 	%fd197, [%rd140+-16];
	add.s64 	%rd141, %rd136, %rd120;
	st.global.f64 	[%rd141], %fd197;
	add.s32 	%r339, %r338, %r328;
	cvt.s64.s32 	%rd142, %r339;
	add.s64 	%rd143, %rd21, %rd142;
	shl.b64 	%rd144, %rd143, 3;
	add.s64 	%rd145, %rd1, %rd144;
	ld.global.f64 	%fd198, [%rd145+-16];
	add.s64 	%rd146, %rd141, %rd120;
	st.global.f64 	[%rd146], %fd198;
	add.s32 	%r340, %r339, %r328;
	cvt.s64.s32 	%rd147, %r340;
	add.s64 	%rd148, %rd21, %rd147;
	shl.b64 	%rd149, %rd148, 3;
	add.s64 	%rd150, %rd1, %rd149;
	ld.global.f64 	%fd199, [%rd150+-16];
	add.s64 	%rd151, %rd146, %rd120;
	st.global.f64 	[%rd151], %fd199;
	add.s32 	%r341, %r340, %r328;
	cvt.s64.s32 	%rd152, %r341;
	add.s64 	%rd153, %rd21, %rd152;
	shl.b64 	%rd154, %rd153, 3;
	add.s64 	%rd155, %rd1, %rd154;
	ld.global.f64 	%fd200, [%rd155+-16];
	add.s64 	%rd156, %rd151, %rd120;
	st.global.f64 	[%rd156], %fd200;
	add.s32 	%r342, %r341, %r328;
	cvt.s64.s32 	%rd157, %r342;
	add.s64 	%rd158, %rd21, %rd157;
	shl.b64 	%rd159, %rd158, 3;
	add.s64 	%rd160, %rd1, %rd159;
	ld.global.f64 	%fd201, [%rd160+-16];
	add.s64 	%rd161, %rd156, %rd120;
	st.global.f64 	[%rd161], %fd201;
	add.s32 	%r343, %r342, %r328;
	cvt.s64.s32 	%rd162, %r343;
	add.s64 	%rd163, %rd21, %rd162;
	shl.b64 	%rd164, %rd163, 3;
	add.s64 	%rd165, %rd1, %rd164;
	ld.global.f64 	%fd202, [%rd165+-16];
	add.s64 	%rd166, %rd161, %rd120;
	st.global.f64 	[%rd166], %fd202;
	add.s32 	%r344, %r343, %r328;
	cvt.s64.s32 	%rd167, %r344;
	add.s64 	%rd168, %rd21, %rd167;
	shl.b64 	%rd169, %rd168, 3;
	add.s64 	%rd170, %rd1, %rd169;
	ld.global.f64 	%fd203, [%rd170+-16];
	add.s64 	%rd171, %rd166, %rd120;
	st.global.f64 	[%rd171], %fd203;
	add.s32 	%r345, %r344, %r328;
	cvt.s64.s32 	%rd172, %r345;
	add.s64 	%rd173, %rd21, %rd172;
	shl.b64 	%rd174, %rd173, 3;
	add.s64 	%rd175, %rd1, %rd174;
	ld.global.f64 	%fd204, [%rd175+-16];
	add.s64 	%rd176, %rd171, %rd120;
	st.global.f64 	[%rd176], %fd204;
	add.s32 	%r346, %r345, %r328;
	cvt.s64.s32 	%rd177, %r346;
	add.s64 	%rd178, %rd21, %rd177;
	shl.b64 	%rd179, %rd178, 3;
	add.s64 	%rd180, %rd1, %rd179;
	ld.global.f64 	%fd205, [%rd180+-16];
	add.s64 	%rd181, %rd176, %rd120;
	st.global.f64 	[%rd181], %fd205;
	add.s32 	%r347, %r346, %r328;
	cvt.s64.s32 	%rd182, %r347;
	add.s64 	%rd183, %rd21, %rd182;
	shl.b64 	%rd184, %rd183, 3;
	add.s64 	%rd185, %rd1, %rd184;
	ld.global.f64 	%fd206, [%rd185+-16];
	add.s64 	%rd186, %rd181, %rd120;
	st.global.f64 	[%rd186], %fd206;
	add.s32 	%r348, %r347, %r328;
	cvt.s64.s32 	%rd187, %r348;
	add.s64 	%rd188, %rd21, %rd187;
	shl.b64 	%rd189, %rd188, 3;
	add.s64 	%rd190, %rd1, %rd189;
	ld.global.f64 	%fd207, [%rd190+-16];
	add.s64 	%rd191, %rd186, %rd120;
	st.global.f64 	[%rd191], %fd207;
	add.s32 	%r547, %r547, 16;
	setp.eq.s32 	%p105, %r547, %r75;
	mov.u32 	%r545, %r75;
	@%p105 bra 	$L__BB0_98;
	bra.uni 	$L__BB0_97;
$L__BB0_98:
	setp.eq.s32 	%p106, %r64, 0;
	@%p106 bra 	$L__BB0_108;
	setp.lt.u32 	%p107, %r65, 7;
	@%p107 bra 	$L__BB0_101;
	cvt.u32.u64 	%r349, %rd21;
	mul.lo.s32 	%r352, %r349, %r545;
	cvt.s64.s32 	%rd192, %r352;
	add.s64 	%rd193, %rd21, %rd192;
	shl.b64 	%rd194, %rd193, 3;
	add.s64 	%rd195, %rd1, %rd194;
	ld.global.f64 	%fd208, [%rd195+-16];
	add.s32 	%r353, %r62, %r352;
	mul.wide.s32 	%rd196, %r353, 8;
	add.s64 	%rd197, %rd1, %rd196;
	st.global.f64 	[%rd197], %fd208;
	add.s32 	%r354, %r352, %r349;
	cvt.s64.s32 	%rd198, %r354;
	add.s64 	%rd199, %rd21, %rd198;
	shl.b64 	%rd200, %rd199, 3;
	add.s64 	%rd201, %rd1, %rd200;
	ld.global.f64 	%fd209, [%rd201+-16];
	shl.b64 	%rd202, %rd21, 3;
	add.s64 	%rd203, %rd197, %rd202;
	st.global.f64 	[%rd203], %fd209;
	add.s32 	%r355, %r354, %r349;
	cvt.s64.s32 	%rd204, %r355;
	add.s64 	%rd205, %rd21, %rd204;
	shl.b64 	%rd206, %rd205, 3;
	add.s64 	%rd207, %rd1, %rd206;
	ld.global.f64 	%fd210, [%rd207+-16];
	add.s64 	%rd208, %rd203, %rd202;
	st.global.f64 	[%rd208], %fd210;
	add.s32 	%r356, %r355, %r349;
	cvt.s64.s32 	%rd209, %r356;
	add.s64 	%rd210, %rd21, %rd209;
	shl.b64 	%rd211, %rd210, 3;
	add.s64 	%rd212, %rd1, %rd211;
	ld.global.f64 	%fd211, [%rd212+-16];
	add.s64 	%rd213, %rd208, %rd202;
	st.global.f64 	[%rd213], %fd211;
	add.s32 	%r357, %r356, %r349;
	cvt.s64.s32 	%rd214, %r357;
	add.s64 	%rd215, %rd21, %rd214;
	shl.b64 	%rd216, %rd215, 3;
	add.s64 	%rd217, %rd1, %rd216;
	ld.global.f64 	%fd212, [%rd217+-16];
	add.s64 	%rd218, %rd213, %rd202;
	st.global.f64 	[%rd218], %fd212;
	add.s32 	%r358, %r357, %r349;
	cvt.s64.s32 	%rd219, %r358;
	add.s64 	%rd220, %rd21, %rd219;
	shl.b64 	%rd221, %rd220, 3;
	add.s64 	%rd222, %rd1, %rd221;
	ld.global.f64 	%fd213, [%rd222+-16];
	add.s64 	%rd223, %rd218, %rd202;
	st.global.f64 	[%rd223], %fd213;
	add.s32 	%r359, %r358, %r349;
	cvt.s64.s32 	%rd224, %r359;
	add.s64 	%rd225, %rd21, %rd224;
	shl.b64 	%rd226, %rd225, 3;
	add.s64 	%rd227, %rd1, %rd226;
	ld.global.f64 	%fd214, [%rd227+-16];
	add.s64 	%rd228, %rd223, %rd202;
	st.global.f64 	[%rd228], %fd214;
	add.s32 	%r360, %r359, %r349;
	cvt.s64.s32 	%rd229, %r360;
	add.s64 	%rd230, %rd21, %rd229;
	shl.b64 	%rd231, %rd230, 3;
	add.s64 	%rd232, %rd1, %rd231;
	ld.global.f64 	%fd215, [%rd232+-16];
	add.s64 	%rd233, %rd228, %rd202;
	st.global.f64 	[%rd233], %fd215;
	add.s32 	%r545, %r545, 8;
$L__BB0_101:
	setp.eq.s32 	%p108, %r66, 0;
	@%p108 bra 	$L__BB0_108;
	setp.lt.u32 	%p109, %r67, 3;
	@%p109 bra 	$L__BB0_104;
	cvt.u32.u64 	%r361, %rd21;
	mul.lo.s32 	%r363, %r361, %r545;
	cvt.s64.s32 	%rd234, %r363;
	add.s64 	%rd235, %rd21, %rd234;
	shl.b64 	%rd236, %rd235, 3;
	add.s64 	%rd237, %rd1, %rd236;
	ld.global.f64 	%fd216, [%rd237+-16];
	add.s32 	%r364, %r62, %r363;
	mul.wide.s32 	%rd238, %r364, 8;
	add.s64 	%rd239, %rd1, %rd238;
	st.global.f64 	[%rd239], %fd216;
	add.s32 	%r365, %r363, %r361;
	cvt.s64.s32 	%rd240, %r365;
	add.s64 	%rd241, %rd21, %rd240;
	shl.b64 	%rd242, %rd241, 3;
	add.s64 	%rd243, %rd1, %rd242;
	ld.global.f64 	%fd217, [%rd243+-16];
	shl.b64 	%rd244, %rd21, 3;
	add.s64 	%rd245, %rd239, %rd244;
	st.global.f64 	[%rd245], %fd217;
	add.s32 	%r366, %r365, %r361;
	cvt.s64.s32 	%rd246, %r366;
	add.s64 	%rd247, %rd21, %rd246;
	shl.b64 	%rd248, %rd247, 3;
	add.s64 	%rd249, %rd1, %rd248;
	ld.global.f64 	%fd218, [%rd249+-16];
	add.s64 	%rd250, %rd245, %rd244;
	st.global.f64 	[%rd250], %fd218;
	add.s32 	%r367, %r366, %r361;
	cvt.s64.s32 	%rd251, %r367;
	add.s64 	%rd252, %rd21, %rd251;
	shl.b64 	%rd253, %rd252, 3;
	add.s64 	%rd254, %rd1, %rd253;
	ld.global.f64 	%fd219, [%rd254+-16];
	add.s64 	%rd255, %rd250, %rd244;
	st.global.f64 	[%rd255], %fd219;
	add.s32 	%r545, %r545, 4;
$L__BB0_104:
	setp.eq.s32 	%p110, %r76, 0;
	@%p110 bra 	$L__BB0_108;
	cvt.u32.u64 	%r368, %rd21;
	setp.eq.s32 	%p111, %r76, 1;
	mul.lo.s32 	%r102, %r368, %r545;
	cvt.s64.s32 	%rd256, %r102;
	add.s64 	%rd257, %rd21, %rd256;
	shl.b64 	%rd258, %rd257, 3;
	add.s64 	%rd259, %rd1, %rd258;
	ld.global.f64 	%fd220, [%rd259+-16];
	add.s32 	%r369, %r62, %r102;
	mul.wide.s32 	%rd260, %r369, 8;
	add.s64 	%rd26, %rd1, %rd260;
	st.global.f64 	[%rd26], %fd220;
	@%p111 bra 	$L__BB0_108;
	setp.eq.s32 	%p112, %r76, 2;
	add.s32 	%r103, %r102, %r368;
	cvt.s64.s32 	%rd261, %r103;
	add.s64 	%rd262, %rd21, %rd261;
	shl.b64 	%rd263, %rd262, 3;
	add.s64 	%rd264, %rd1, %rd263;
	ld.global.f64 	%fd221, [%rd264+-16];
	shl.b64 	%rd27, %rd21, 3;
	add.s64 	%rd28, %rd26, %rd27;
	st.global.f64 	[%rd28], %fd221;
	@%p112 bra 	$L__BB0_108;
	add.s32 	%r372, %r103, %r368;
	cvt.s64.s32 	%rd265, %r372;
	add.s64 	%rd266, %rd21, %rd265;
	shl.b64 	%rd267, %rd266, 3;
	add.s64 	%rd268, %rd1, %rd267;
	ld.global.f64 	%fd222, [%rd268+-16];
	add.s64 	%rd269, %rd28, %rd27;
	st.global.f64 	[%rd269], %fd222;
$L__BB0_108:
	cvt.u32.u64 	%r373, %rd21;
	setp.lt.s32 	%p113, %r373, 1;
	@%p113 bra 	$L__BB0_122;
	setp.lt.u32 	%p114, %r373, 16;
	mov.b32 	%r549, 0;
	@%p114 bra 	$L__BB0_112;
	mov.b32 	%r551, 0;
$L__BB0_111:
	.pragma "nounroll";
	add.s32 	%r378, %r373, %r551;
	mul.wide.u32 	%rd270, %r378, 8;
	add.s64 	%rd271, %rd1, %rd270;
	ld.global.f64 	%fd223, [%rd271];
	mul.wide.u32 	%rd272, %r551, 8;
	add.s64 	%rd273, %rd1, %rd272;
	st.global.f64 	[%rd273], %fd223;
	ld.global.f64 	%fd224, [%rd271+8];
	st.global.f64 	[%rd273+8], %fd224;
	ld.global.f64 	%fd225, [%rd271+16];
	st.global.f64 	[%rd273+16], %fd225;
	ld.global.f64 	%fd226, [%rd271+24];
	st.global.f64 	[%rd273+24], %fd226;
	ld.global.f64 	%fd227, [%rd271+32];
	st.global.f64 	[%rd273+32], %fd227;
	ld.global.f64 	%fd228, [%rd271+40];
	st.global.f64 	[%rd273+40], %fd228;
	ld.global.f64 	%fd229, [%rd271+48];
	st.global.f64 	[%rd273+48], %fd229;
	ld.global.f64 	%fd230, [%rd271+56];
	st.global.f64 	[%rd273+56], %fd230;
	ld.global.f64 	%fd231, [%rd271+64];
	st.global.f64 	[%rd273+64], %fd231;
	ld.global.f64 	%fd232, [%rd271+72];
	st.global.f64 	[%rd273+72], %fd232;
	ld.global.f64 	%fd233, [%rd271+80];
	st.global.f64 	[%rd273+80], %fd233;
	ld.global.f64 	%fd234, [%rd271+88];
	st.global.f64 	[%rd273+88], %fd234;
	ld.global.f64 	%fd235, [%rd271+96];
	st.global.f64 	[%rd273+96], %fd235;
	ld.global.f64 	%fd236, [%rd271+104];
	st.global.f64 	[%rd273+104], %fd236;
	ld.global.f64 	%fd237, [%rd271+112];
	st.global.f64 	[%rd273+112], %fd237;
	ld.global.f64 	%fd238, [%rd271+120];
	st.global.f64 	[%rd273+120], %fd238;
	add.s32 	%r551, %r551, 16;
	setp.eq.s32 	%p115, %r551, %r77;
	mov.u32 	%r549, %r77;
	@%p115 bra 	$L__BB0_112;
	bra.uni 	$L__BB0_111;
$L__BB0_112:
	setp.eq.s32 	%p116, %r68, 0;
	@%p116 bra 	$L__BB0_122;
	setp.lt.u32 	%p117, %r69, 7;
	@%p117 bra 	$L__BB0_115;
	add.s32 	%r380, %r373, %r549;
	mul.wide.s32 	%rd274, %r380, 8;
	add.s64 	%rd275, %rd1, %rd274;
	ld.global.f64 	%fd239, [%rd275];
	mul.wide.u32 	%rd276, %r549, 8;
	add.s64 	%rd277, %rd1, %rd276;
	st.global.f64 	[%rd277], %fd239;
	ld.global.f64 	%fd240, [%rd275+8];
	st.global.f64 	[%rd277+8], %fd240;
	ld.global.f64 	%fd241, [%rd275+16];
	st.global.f64 	[%rd277+16], %fd241;
	ld.global.f64 	%fd242, [%rd275+24];
	st.global.f64 	[%rd277+24], %fd242;
	ld.global.f64 	%fd243, [%rd275+32];
	st.global.f64 	[%rd277+32], %fd243;
	ld.global.f64 	%fd244, [%rd275+40];
	st.global.f64 	[%rd277+40], %fd244;
	ld.global.f64 	%fd245, [%rd275+48];
	st.global.f64 	[%rd277+48], %fd245;
	ld.global.f64 	%fd246, [%rd275+56];
	st.global.f64 	[%rd277+56], %fd246;
	add.s32 	%r549, %r549, 8;
$L__BB0_115:
	setp.eq.s32 	%p118, %r70, 0;
	@%p118 bra 	$L__BB0_122;
	setp.lt.u32 	%p119, %r71, 3;
	@%p119 bra 	$L__BB0_118;
	add.s32 	%r382, %r373, %r549;
	mul.wide.s32 	%rd278, %r382, 8;
	add.s64 	%rd279, %rd1, %rd278;
	ld.global.f64 	%fd247, [%rd279];
	mul.wide.u32 	%rd280, %r549, 8;
	add.s64 	%rd281, %rd1, %rd280;
	st.global.f64 	[%rd281], %fd247;
	ld.global.f64 	%fd248, [%rd279+8];
	st.global.f64 	[%rd281+8], %fd248;
	ld.global.f64 	%fd249, [%rd279+16];
	st.global.f64 	[%rd281+16], %fd249;
	ld.global.f64 	%fd250, [%rd279+24];
	st.global.f64 	[%rd281+24], %fd250;
	add.s32 	%r549, %r549, 4;
$L__BB0_118:
	setp.eq.s32 	%p120, %r72, 0;
	@%p120 bra 	$L__BB0_122;
	setp.eq.s32 	%p121, %r72, 1;
	add.s32 	%r384, %r373, %r549;
	mul.wide.s32 	%rd282, %r384, 8;
	add.s64 	%rd29, %rd1, %rd282;
	ld.global.f64 	%fd251, [%rd29];
	mul.wide.u32 	%rd283, %r549, 8;
	add.s64 	%rd30, %rd1, %rd283;
	st.global.f64 	[%rd30], %fd251;
	@%p121 bra 	$L__BB0_122;
	setp.eq.s32 	%p122, %r72, 2;
	ld.global.f64 	%fd252, [%rd29+8];
	st.global.f64 	[%rd30+8], %fd252;
	@%p122 bra 	$L__BB0_122;
	ld.global.f64 	%fd253, [%rd29+16];
	st.global.f64 	[%rd30+16], %fd253;
$L__BB0_122:
	setp.lt.s32 	%p123, %r54, 1;
	@%p123 bra 	$L__BB0_136;
	setp.lt.u32 	%p124, %r54, 16;
	mov.b32 	%r553, 0;
	@%p124 bra 	$L__BB0_126;
	mov.b32 	%r555, 0;
$L__BB0_125:
	.pragma "nounroll";
	mul.lo.s32 	%r389, %r373, %r555;
	mul.wide.s32 	%rd284, %r389, 8;
	add.s64 	%rd285, %rd1, %rd284;
	ld.global.f64 	%fd254, [%rd285+8];
	st.global.f64 	[%rd285], %fd254;
	mul.wide.s32 	%rd286, %r373, 8;
	add.s64 	%rd287, %rd285, %rd286;
	ld.global.f64 	%fd255, [%rd287+8];
	st.global.f64 	[%rd287], %fd255;
	add.s64 	%rd288, %rd287, %rd286;
	ld.global.f64 	%fd256, [%rd288+8];
	st.global.f64 	[%rd288], %fd256;
	add.s64 	%rd289, %rd288, %rd286;
	ld.global.f64 	%fd257, [%rd289+8];
	st.global.f64 	[%rd289], %fd257;
	add.s64 	%rd290, %rd289, %rd286;
	ld.global.f64 	%fd258, [%rd290+8];
	st.global.f64 	[%rd290], %fd258;
	add.s64 	%rd291, %rd290, %rd286;
	ld.global.f64 	%fd259, [%rd291+8];
	st.global.f64 	[%rd291], %fd259;
	add.s64 	%rd292, %rd291, %rd286;
	ld.global.f64 	%fd260, [%rd292+8];
	st.global.f64 	[%rd292], %fd260;
	add.s64 	%rd293, %rd292, %rd286;
	ld.global.f64 	%fd261, [%rd293+8];
	st.global.f64 	[%rd293], %fd261;
	add.s64 	%rd294, %rd293, %rd286;
	ld.global.f64 	%fd262, [%rd294+8];
	st.global.f64 	[%rd294], %fd262;
	add.s64 	%rd295, %rd294, %rd286;
	ld.global.f64 	%fd263, [%rd295+8];
	st.global.f64 	[%rd295], %fd263;
	add.s64 	%rd296, %rd295, %rd286;
	ld.global.f64 	%fd264, [%rd296+8];
	st.global.f64 	[%rd296], %fd264;
	add.s64 	%rd297, %rd296, %rd286;
	ld.global.f64 	%fd265, [%rd297+8];
	st.global.f64 	[%rd297], %fd265;
	add.s64 	%rd298, %rd297, %rd286;
	ld.global.f64 	%fd266, [%rd298+8];
	st.global.f64 	[%rd298], %fd266;
	add.s64 	%rd299, %rd298, %rd286;
	ld.global.f64 	%fd267, [%rd299+8];
	st.global.f64 	[%rd299], %fd267;
	add.s64 	%rd300, %rd299, %rd286;
	ld.global.f64 	%fd268, [%rd300+8];
	st.global.f64 	[%rd300], %fd268;
	add.s64 	%rd301, %rd300, %rd286;
	ld.global.f64 	%fd269, [%rd301+8];
	st.global.f64 	[%rd301], %fd269;
	add.s32 	%r555, %r555, 16;
	setp.eq.s32 	%p125, %r555, %r75;
	mov.u32 	%r553, %r75;
	@%p125 bra 	$L__BB0_126;
	bra.uni 	$L__BB0_125;
$L__BB0_126:
	setp.eq.s32 	%p126, %r64, 0;
	@%p126 bra 	$L__BB0_136;
	setp.lt.u32 	%p127, %r65, 7;
	@%p127 bra 	$L__BB0_129;
	mul.lo.s32 	%r391, %r373, %r553;
	mul.wide.s32 	%rd302, %r391, 8;
	add.s64 	%rd303, %rd1, %rd302;
	ld.global.f64 	%fd270, [%rd303+8];
	st.global.f64 	[%rd303], %fd270;
	mul.wide.s32 	%rd304, %r373, 8;
	add.s64 	%rd305, %rd303, %rd304;
	ld.global.f64 	%fd271, [%rd305+8];
	st.global.f64 	[%rd305], %fd271;
	add.s64 	%rd306, %rd305, %rd304;
	ld.global.f64 	%fd272, [%rd306+8];
	st.global.f64 	[%rd306], %fd272;
	add.s64 	%rd307, %rd306, %rd304;
	ld.global.f64 	%fd273, [%rd307+8];
	st.global.f64 	[%rd307], %fd273;
	add.s64 	%rd308, %rd307, %rd304;
	ld.global.f64 	%fd274, [%rd308+8];
	st.global.f64 	[%rd308], %fd274;
	add.s64 	%rd309, %rd308, %rd304;
	ld.global.f64 	%fd275, [%rd309+8];
	st.global.f64 	[%rd309], %fd275;
	add.s64 	%rd310, %rd309, %rd304;
	ld.global.f64 	%fd276, [%rd310+8];
	st.global.f64 	[%rd310], %fd276;
	add.s64 	%rd311, %rd310, %rd304;
	ld.global.f64 	%fd277, [%rd311+8];
	st.global.f64 	[%rd311], %fd277;
	add.s32 	%r553, %r553, 8;
$L__BB0_129:
	setp.eq.s32 	%p128, %r66, 0;
	@%p128 bra 	$L__BB0_136;
	setp.lt.u32 	%p129, %r67, 3;
	@%p129 bra 	$L__BB0_132;
	mul.lo.s32 	%r394, %r373, %r553;
	mul.wide.s32 	%rd312, %r394, 8;
	add.s64 	%rd313, %rd1, %rd312;
	ld.global.f64 	%fd278, [%rd313+8];
	st.global.f64 	[%rd313], %fd278;
	mul.wide.s32 	%rd314, %r373, 8;
	add.s64 	%rd315, %rd313, %rd314;
	ld.global.f64 	%fd279, [%rd315+8];
	st.global.f64 	[%rd315], %fd279;
	add.s64 	%rd316, %rd315, %rd314;
	ld.global.f64 	%fd280, [%rd316+8];
	st.global.f64 	[%rd316], %fd280;
	add.s64 	%rd317, %rd316, %rd314;
	ld.global.f64 	%fd281, [%rd317+8];
	st.global.f64 	[%rd317], %fd281;
	add.s32 	%r553, %r553, 4;
$L__BB0_132:
	setp.eq.s32 	%p130, %r76, 0;
	@%p130 bra 	$L__BB0_136;
	setp.eq.s32 	%p131, %r76, 1;
	mul.lo.s32 	%r396, %r373, %r553;
	mul.wide.s32 	%rd318, %r396, 8;
	add.s64 	%rd31, %rd1, %rd318;
	ld.global.f64 	%fd282, [%rd31+8];
	st.global.f64 	[%rd31], %fd282;
	@%p131 bra 	$L__BB0_136;
	setp.eq.s32 	%p132, %r76, 2;
	mul.wide.s32 	%rd32, %r373, 8;
	add.s64 	%rd33, %rd31, %rd32;
	ld.global.f64 	%fd283, [%rd33+8];
	st.global.f64 	[%rd33], %fd283;
	@%p132 bra 	$L__BB0_136;
	add.s64 	%rd319, %rd33, %rd32;
	ld.global.f64 	%fd284, [%rd319+8];
	st.global.f64 	[%rd319], %fd284;
$L__BB0_136:
	setp.lt.s32 	%p133, %r373, 1;
	@%p133 bra 	$L__BB0_148;
	setp.lt.u32 	%p134, %r373, 8;
	mov.b32 	%r558, 0;
	@%p134 bra 	$L__BB0_140;
	mov.b32 	%r556, 0;
$L__BB0_139:
	.pragma "nounroll";
	add.s32 	%r402, %r63, %r556;
	mul.wide.s32 	%rd320, %r402, 8;
	add.s64 	%rd321, %rd1, %rd320;
	mov.b64 	%rd322, 0;
	st.global.u64 	[%rd321], %rd322;
	st.global.u64 	[%rd321+8], %rd322;
	st.global.u64 	[%rd321+16], %rd322;
	st.global.u64 	[%rd321+24], %rd322;
	st.global.u64 	[%rd321+32], %rd322;
	st.global.u64 	[%rd321+40], %rd322;
	st.global.u64 	[%rd321+48], %rd322;
	st.global.u64 	[%rd321+56], %rd322;
	add.s32 	%r556, %r556, 8;
	setp.ne.s32 	%p135, %r556, %r78;
	mov.u32 	%r558, %r78;
	@%p135 bra 	$L__BB0_139;
$L__BB0_140:
	setp.eq.s32 	%p136, %r70, 0;
	@%p136 bra 	$L__BB0_148;
	setp.lt.u32 	%p137, %r71, 3;
	@%p137 bra 	$L__BB0_143;
	add.s32 	%r403, %r63, %r558;
	mul.wide.s32 	%rd323, %r403, 8;
	add.s64 	%rd324, %rd1, %rd323;
	mov.b64 	%rd325, 0;
	st.global.u64 	[%rd324], %rd325;
	st.global.u64 	[%rd324+8], %rd325;
	st.global.u64 	[%rd324+16], %rd325;
	st.global.u64 	[%rd324+24], %rd325;
	add.s32 	%r558, %r558, 4;
$L__BB0_143:
	setp.eq.s32 	%p138, %r72, 0;
	@%p138 bra 	$L__BB0_148;
	setp.eq.s32 	%p139, %r72, 1;
	@%p139 bra 	$L__BB0_146;
	add.s32 	%r404, %r63, %r558;
	mul.wide.s32 	%rd326, %r404, 8;
	add.s64 	%rd327, %rd1, %rd326;
	mov.b64 	%rd328, 0;
	st.global.u64 	[%rd327], %rd328;
	st.global.u64 	[%rd327+8], %rd328;
	add.s32 	%r558, %r558, 2;
$L__BB0_146:
	setp.eq.s32 	%p140, %r79, 0;
	@%p140 bra 	$L__BB0_148;
	add.s32 	%r405, %r63, %r558;
	mul.wide.s32 	%rd329, %r405, 8;
	add.s64 	%rd330, %rd1, %rd329;
	mov.b64 	%rd331, 0;
	st.global.u64 	[%rd330], %rd331;
$L__BB0_148:
	add.s32 	%r539, %r539, 1;
	setp.ne.s32 	%p141, %r539, %r61;
	@%p141 bra 	$L__BB0_56;
$L__BB0_149:
	{ // callseq 10, 0
	.param .b64 param0;
	st.param.b64 	[param0], %rd90;
	call.uni 
	free, 
	(
	param0
	);
	} // callseq 10
	ld.global.u32 	%r528, [ny];
	ld.global.u32 	%r529, [nx];
	add.s32 	%r130, %r528, -1;
	min.s32 	%r407, %r528, %r529;
	setp.gt.s32 	%p3, %r407, 2;
	setp.lt.s32 	%p142, %r407, 3;
	@%p142 bra 	$L__BB0_164;
	add.s32 	%r131, %r529, -2;
	mov.b32 	%r560, 1;
$L__BB0_151:
	mul.lo.s32 	%r133, %r529, %r560;
	sub.s32 	%r134, %r133, %r529;
	add.s32 	%r560, %r560, 1;
	mov.b32 	%r561, 1;
$L__BB0_152:
	mov.u32 	%r136, %r561;
	setp.lt.s32 	%p143, %r19, 0;
	setp.eq.s32 	%p144, %r20, 1062207488;
	add.s32 	%r137, %r133, %r136;
	mul.wide.u32 	%rd332, %r137, 8;
	add.s64 	%rd333, %rd63, %rd332;
	ld.f64 	%fd46, [%rd333];
	ld.global.f64 	%fd47, [dt];
	mul.f64 	%fd285, %fd46, %fd47;
	ld.global.f64 	%fd48, [dx];
	div.rn.f64 	%fd286, %fd285, %fd48;
	add.s32 	%r410, %r137, -1;
	mul.wide.s32 	%rd334, %r410, 8;
	add.s64 	%rd335, %rd63, %rd334;
	ld.f64 	%fd49, [%rd335];
	sub.f64 	%fd287, %fd46, %fd49;
	mul.f64 	%fd288, %fd286, %fd287;
	sub.f64 	%fd289, %fd46, %fd288;
	add.s64 	%rd336, %rd65, %rd332;
	ld.f64 	%fd290, [%rd336];
	mul.f64 	%fd291, %fd290, %fd47;
	ld.global.f64 	%fd50, [dy];
	div.rn.f64 	%fd292, %fd291, %fd50;
	add.s32 	%r411, %r134, %r136;
	mul.wide.s32 	%rd337, %r411, 8;
	add.s64 	%rd338, %rd63, %rd337;
	ld.f64 	%fd51, [%rd338];
	sub.f64 	%fd293, %fd46, %fd51;
	mul.f64 	%fd294, %fd292, %fd293;
	sub.f64 	%fd295, %fd289, %fd294;
	ld.global.f64 	%fd296, [rho];
	add.f64 	%fd297, %fd296, %fd296;
	mul.f64 	%fd298, %fd297, %fd48;
	div.rn.f64 	%fd299, %fd47, %fd298;
	add.s32 	%r561, %r136, 1;
	cvt.u64.u32 	%rd339, %r133;
	cvt.u64.u32 	%rd340, %r136;
	add.s64 	%rd34, %rd339, %rd340;
	shl.b64 	%rd341, %rd34, 3;
	add.s64 	%rd342, %rd1, %rd341;
	ld.global.f64 	%fd300, [%rd342+8];
	add.s64 	%rd343, %rd1, %rd334;
	ld.global.f64 	%fd301, [%rd343];
	sub.f64 	%fd302, %fd300, %fd301;
	mul.f64 	%fd303, %fd299, %fd302;
	sub.f64 	%fd52, %fd295, %fd303;
	ld.global.f64 	%fd53, [nu];
	{
	.reg .b32 %temp; 
	mov.b64 	{%temp, %r139}, %fd48;
	}
	abs.f64 	%fd54, %fd48;
	{ // callseq 11, 0
	.param .b64 param0;
	st.param.f64 	[param0], %fd54;
	.param .b64 retval0;
	call.uni (retval0), 
	__internal_accurate_pow, 
	(
	param0
	);
	ld.param.f64 	%fd304, [retval0];
	} // callseq 11
	setp.lt.s32 	%p146, %r139, 0;
	neg.f64 	%fd306, %fd304;
	selp.f64 	%fd307, %fd306, %fd304, %p144;
	selp.f64 	%fd308, %fd307, %fd304, %p146;
	setp.eq.f64 	%p147, %fd48, 0d0000000000000000;
	selp.b32 	%r412, %r139, 0, %p144;
	or.b32  	%r413, %r412, 2146435072;
	selp.b32 	%r414, %r413, %r412, %p143;
	mov.b32 	%r415, 0;
	mov.b64 	%fd309, {%r415, %r414};
	selp.f64 	%fd386, %fd309, %fd308, %p147;
	add.f64 	%fd310, %fd48, 0d4000000000000000;
	{
	.reg .b32 %temp; 
	mov.b64 	{%temp, %r416}, %fd310;
	}
	and.b32  	%r417, %r416, 2146435072;
	setp.ne.s32 	%p148, %r417, 2146435072;
	@%p148 bra 	$L__BB0_157;
	setp.nan.f64 	%p149, %fd48, %fd48;
	@%p149 bra 	$L__BB0_156;
	setp.neu.f64 	%p150, %fd54, 0d7FF0000000000000;
	@%p150 bra 	$L__BB0_157;
	setp.lt.s32 	%p151, %r139, 0;
	selp.b32 	%r418, %r22, %r21, %p1;
	selp.b32 	%r419, %r418, %r21, %p151;
	mov.b32 	%r420, 0;
	mov.b64 	%fd386, {%r420, %r419};
	bra.uni 	$L__BB0_157;
$L__BB0_156:
	mov.f64 	%fd311, 0d4000000000000000;
	add.rn.f64 	%fd386, %fd48, %fd311;
$L__BB0_157:
	setp.lt.s32 	%p152, %r19, 0;
	setp.eq.s32 	%p153, %r20, 1062207488;
	setp.eq.f64 	%p155, %fd48, 0d3FF0000000000000;
	selp.f64 	%fd312, 0d3FF0000000000000, %fd386, %p155;
	div.rn.f64 	%fd313, %fd47, %fd312;
	add.s64 	%rd345, %rd63, %rd341;
	ld.f64 	%fd314, [%rd345+8];
	add.f64 	%fd59, %fd46, %fd46;
	sub.f64 	%fd315, %fd314, %fd59;
	add.f64 	%fd316, %fd315, %fd49;
	mul.f64 	%fd60, %fd313, %fd316;
	{
	.reg .b32 %temp; 
	mov.b64 	{%temp, %r140}, %fd50;
	}
	abs.f64 	%fd61, %fd50;
	{ // callseq 12, 0
	.param .b64 param0;
	st.param.f64 	[param0], %fd61;
	.param .b64 retval0;
	call.uni (retval0), 
	__internal_accurate_pow, 
	(
	param0
	);
	ld.param.f64 	%fd317, [retval0];
	} // callseq 12
	setp.lt.s32 	%p156, %r140, 0;
	neg.f64 	%fd319, %fd317;
	selp.f64 	%fd320, %fd319, %fd317, %p153;
	selp.f64 	%fd321, %fd320, %fd317, %p156;
	setp.eq.f64 	%p157, %fd50, 0d0000000000000000;
	selp.b32 	%r421, %r140, 0, %p153;
	or.b32  	%r422, %r421, 2146435072;
	selp.b32 	%r423, %r422, %r421, %p152;
	mov.b32 	%r424, 0;
	mov.b64 	%fd322, {%r424, %r423};
	selp.f64 	%fd387, %fd322, %fd321, %p157;
	add.f64 	%fd323, %fd50, 0d4000000000000000;
	{
	.reg .b32 %temp; 
	mov.b64 	{%temp, %r425}, %fd323;
	}
	and.b32  	%r426, %r425, 2146435072;
	setp.ne.s32 	%p158, %r426, 2146435072;
	@%p158 bra 	$L__BB0_162;
	setp.nan.f64 	%p159, %fd50, %fd50;
	@%p159 bra 	$L__BB0_161;
	setp.neu.f64 	%p160, %fd61, 0d7FF0000000000000;
	@%p160 bra 	$L__BB0_162;
	setp.lt.s32 	%p161, %r140, 0;
	selp.b32 	%r427, %r22, %r21, %p1;
	selp.b32 	%r428, %r427, %r21, %p161;
	mov.b32 	%r429, 0;
	mov.b64 	%fd387, {%r429, %r428};
	bra.uni 	$L__BB0_162;
$L__BB0_161:
	mov.f64 	%fd324, 0d4000000000000000;
	add.rn.f64 	%fd387, %fd50, %fd324;
$L__BB0_162:
	setp.eq.f64 	%p162, %fd50, 0d3FF0000000000000;
	selp.f64 	%fd325, 0d3FF0000000000000, %fd387, %p162;
	div.rn.f64 	%fd326, %fd47, %fd325;
	add.s32 	%r430, %r137, %r529;
	mul.wide.u32 	%rd346, %r430, 8;
	add.s64 	%rd347, %rd63, %rd346;
	ld.f64 	%fd327, [%rd347];
	sub.f64 	%fd328, %fd327, %fd59;
	add.f64 	%fd329, %fd328, %fd51;
	fma.rn.f64 	%fd330, %fd326, %fd329, %fd60;
	fma.rn.f64 	%fd331, %fd53, %fd330, %fd52;
	add.s64 	%rd349, %rd2, %rd332;
	st.global.f64 	[%rd349], %fd331;
	setp.ne.s32 	%p163, %r136, %r131;
	@%p163 bra 	$L__BB0_152;
	setp.ne.s32 	%p164, %r560, %r130;
	@%p164 bra 	$L__BB0_151;
$L__BB0_164:
	not.pred 	%p165, %p3;
	@%p165 bra 	$L__BB0_179;
	add.s32 	%r141, %r529, -2;
	mov.b32 	%r562, 1;
$L__BB0_166:
	mul.lo.s32 	%r143, %r529, %r562;
	sub.s32 	%r144, %r143, %r529;
	add.s32 	%r562, %r562, 1;
	mov.b32 	%r563, 1;
$L__BB0_167:
	mov.u32 	%r146, %r563;
	setp.lt.s32 	%p166, %r19, 0;
	setp.eq.s32 	%p167, %r20, 1062207488;
	add.s32 	%r147, %r143, %r146;
	mul.wide.u32 	%rd350, %r147, 8;
	add.s64 	%rd351, %rd65, %rd350;
	ld.f64 	%fd66, [%rd351];
	add.s64 	%rd352, %rd63, %rd350;
	ld.f64 	%fd332, [%rd352];
	ld.global.f64 	%fd67, [dt];
	mul.f64 	%fd333, %fd332, %fd67;
	ld.global.f64 	%fd68, [dx];
	div.rn.f64 	%fd334, %fd333, %fd68;
	add.s32 	%r433, %r147, -1;
	mul.wide.s32 	%rd353, %r433, 8;
	add.s64 	%rd354, %rd65, %rd353;
	ld.f64 	%fd69, [%rd354];
	sub.f64 	%fd335, %fd66, %fd69;
	mul.f64 	%fd336, %fd334, %fd335;
	sub.f64 	%fd337, %fd66, %fd336;
	mul.f64 	%fd338, %fd66, %fd67;
	ld.global.f64 	%fd70, [dy];
	div.rn.f64 	%fd339, %fd338, %fd70;
	add.s32 	%r434, %r144, %r146;
	mul.wide.s32 	%rd355, %r434, 8;
	add.s64 	%rd356, %rd65, %rd355;
	ld.f64 	%fd71, [%rd356];
	sub.f64 	%fd340, %fd66, %fd71;
	mul.f64 	%fd341, %fd339, %fd340;
	sub.f64 	%fd342, %fd337, %fd341;
	ld.global.f64 	%fd343, [rho];
	add.f64 	%fd344, %fd343, %fd343;
	mul.f64 	%fd345, %fd344, %fd70;
	div.rn.f64 	%fd346, %fd67, %fd345;
	add.s32 	%r148, %r147, %r529;
	mul.wide.u32 	%rd357, %r148, 8;
	add.s64 	%rd358, %rd1, %rd357;
	ld.global.f64 	%fd347, [%rd358];
	add.s64 	%rd359, %rd1, %rd355;
	ld.global.f64 	%fd348, [%rd359];
	sub.f64 	%fd349, %fd347, %fd348;
	mul.f64 	%fd350, %fd346, %fd349;
	sub.f64 	%fd72, %fd342, %fd350;
	ld.global.f64 	%fd73, [nu];
	{
	.reg .b32 %temp; 
	mov.b64 	{%temp, %r149}, %fd68;
	}
	abs.f64 	%fd74, %fd68;
	{ // callseq 13, 0
	.param .b64 param0;
	st.param.f64 	[param0], %fd74;
	.param .b64 retval0;
	call.uni (retval0), 
	__internal_accurate_pow, 
	(
	param0
	);
	ld.param.f64 	%fd351, [retval0];
	} // callseq 13
	setp.lt.s32 	%p169, %r149, 0;
	neg.f64 	%fd353, %fd351;
	selp.f64 	%fd354, %fd353, %fd351, %p167;
	selp.f64 	%fd355, %fd354, %fd351, %p169;
	setp.eq.f64 	%p170, %fd68, 0d0000000000000000;
	selp.b32 	%r435, %r149, 0, %p167;
	or.b32  	%r436, %r435, 2146435072;
	selp.b32 	%r437, %r436, %r435, %p166;
	mov.b32 	%r438, 0;
	mov.b64 	%fd356, {%r438, %r437};
	selp.f64 	%fd388, %fd356, %fd355, %p170;
	add.f64 	%fd357, %fd68, 0d4000000000000000;
	{
	.reg .b32 %temp; 
	mov.b64 	{%temp, %r439}, %fd357;
	}
	and.b32  	%r440, %r439, 2146435072;
	setp.ne.s32 	%p171, %r440, 2146435072;
	@%p171 bra 	$L__BB0_172;
	setp.nan.f64 	%p172, %fd68, %fd68;
	@%p172 bra 	$L__BB0_171;
	setp.neu.f64 	%p173, %fd74, 0d7FF0000000000000;
	@%p173 bra 	$L__BB0_172;
	setp.lt.s32 	%p174, %r149, 0;
	selp.b32 	%r441, %r22, %r21, %p1;
	selp.b32 	%r442, %r441, %r21, %p174;
	mov.b32 	%r443, 0;
	mov.b64 	%fd388, {%r443, %r442};
	bra.uni 	$L__BB0_172;
$L__BB0_171:
	mov.f64 	%fd358, 0d4000000000000000;
	add.rn.f64 	%fd388, %fd68, %fd358;
$L__BB0_172:
	setp.lt.s32 	%p175, %r19, 0;
	setp.eq.s32 	%p176, %r20, 1062207488;
	setp.eq.f64 	%p178, %fd68, 0d3FF0000000000000;
	selp.f64 	%fd359, 0d3FF0000000000000, %fd388, %p178;
	div.rn.f64 	%fd360, %fd67, %fd359;
	add.s32 	%r563, %r146, 1;
	cvt.u64.u32 	%rd360, %r143;
	cvt.u64.u32 	%rd361, %r146;
	add.s64 	%rd362, %rd360, %rd361;
	shl.b64 	%rd363, %rd362, 3;
	add.s64 	%rd364, %rd65, %rd363;
	ld.f64 	%fd361, [%rd364+8];
	add.f64 	%fd79, %fd66, %fd66;
	sub.f64 	%fd362, %fd361, %fd79;
	add.f64 	%fd363, %fd362, %fd69;
	mul.f64 	%fd80, %fd360, %fd363;
	{
	.reg .b32 %temp; 
	mov.b64 	{%temp, %r151}, %fd70;
	}
	abs.f64 	%fd81, %fd70;
	{ // callseq 14, 0
	.param .b64 param0;
	st.param.f64 	[param0], %fd81;
	.param .b64 retval0;
	call.uni (retval0), 
	__internal_accurate_pow, 
	(
	param0
	);
	ld.param.f64 	%fd364, [retval0];
	} // callseq 14
	setp.lt.s32 	%p179, %r151, 0;
	neg.f64 	%fd366, %fd364;
	selp.f64 	%fd367, %fd366, %fd364, %p176;
	selp.f64 	%fd368, %fd367, %fd364, %p179;
	setp.eq.f64 	%p180, %fd70, 0d0000000000000000;
	selp.b32 	%r444, %r151, 0, %p176;
	or.b32  	%r445, %r444, 2146435072;
	selp.b32 	%r446, %r445, %r444, %p175;
	mov.b32 	%r447, 0;
	mov.b64 	%fd369, {%r447, %r446};
	selp.f64 	%fd389, %fd369, %fd368, %p180;
	add.f64 	%fd370, %fd70, 0d4000000000000000;
	{
	.reg .b32 %temp; 
	mov.b64 	{%temp, %r448}, %fd370;
	}
	and.b32  	%r449, %r448, 2146435072;
	setp.ne.s32 	%p181, %r449, 2146435072;
	@%p181 bra 	$L__BB0_177;
	setp.nan.f64 	%p182, %fd70, %fd70;
	@%p182 bra 	$L__BB0_176;
	setp.neu.f64 	%p183, %fd81, 0d7FF0000000000000;
	@%p183 bra 	$L__BB0_177;
	setp.lt.s32 	%p184, %r151, 0;
	selp.b32 	%r450, %r22, %r21, %p1;
	selp.b32 	%r451, %r450, %r21, %p184;
	mov.b32 	%r452, 0;
	mov.b64 	%fd389, {%r452, %r451};
	bra.uni 	$L__BB0_177;
$L__BB0_176:
	mov.f64 	%fd371, 0d4000000000000000;
	add.rn.f64 	%fd389, %fd70, %fd371;
$L__BB0_177:
	setp.eq.f64 	%p185, %fd70, 0d3FF0000000000000;
	selp.f64 	%fd372, 0d3FF0000000000000, %fd389, %p185;
	div.rn.f64 	%fd373, %fd67, %fd372;
	add.s64 	%rd366, %rd65, %rd357;
	ld.f64 	%fd374, [%rd366];
	sub.f64 	%fd375, %fd374, %fd79;
	add.f64 	%fd376, %fd375, %fd71;
	fma.rn.f64 	%fd377, %fd373, %fd376, %fd80;
	fma.rn.f64 	%fd378, %fd73, %fd377, %fd72;
	add.s64 	%rd368, %rd3, %rd350;
	st.global.f64 	[%rd368], %fd378;
	setp.ne.s32 	%p186, %r146, %r141;
	@%p186 bra 	$L__BB0_167;
	setp.ne.s32 	%p187, %r562, %r130;
	@%p187 bra 	$L__BB0_166;
$L__BB0_179:
	setp.lt.s32 	%p188, %r529, 1;
	@%p188 bra 	$L__BB0_193;
	and.b32  	%r152, %r529, 15;
	setp.lt.u32 	%p189, %r529, 16;
	mov.b32 	%r564, 0;
	@%p189 bra 	$L__BB0_183;
	and.b32  	%r564, %r529, 2147483632;
	mov.b32 	%r567, 0;
$L__BB0_182:
	.pragma "nounroll";
	mul.wide.u32 	%rd369, %r567, 8;
	add.s64 	%rd370, %rd2, %rd369;
	mov.b64 	%rd371, 0;
	st.global.u64 	[%rd370], %rd371;
	st.global.u64 	[%rd370+8], %rd371;
	st.global.u64 	[%rd370+16], %rd371;
	st.global.u64 	[%rd370+24], %rd371;
	st.global.u64 	[%rd370+32], %rd371;
	st.global.u64 	[%rd370+40], %rd371;
	st.global.u64 	[%rd370+48], %rd371;
	st.global.u64 	[%rd370+56], %rd371;
	st.global.u64 	[%rd370+64], %rd371;
	st.global.u64 	[%rd370+72], %rd371;
	st.global.u64 	[%rd370+80], %rd371;
	st.global.u64 	[%rd370+88], %rd371;
	st.global.u64 	[%rd370+96], %rd371;
	st.global.u64 	[%rd370+104], %rd371;
	st.global.u64 	[%rd370+112], %rd371;
	st.global.u64 	[%rd370+120], %rd371;
	add.s32 	%r567, %r567, 16;
	setp.eq.s32 	%p190, %r567, %r564;
	@%p190 bra 	$L__BB0_183;
	bra.uni 	$L__BB0_182;
$L__BB0_183:
	setp.eq.s32 	%p191, %r152, 0;
	@%p191 bra 	$L__BB0_193;
	and.b32  	%r155, %r529, 7;
	setp.lt.u32 	%p192, %r152, 8;
	@%p192 bra 	$L__BB0_186;
	mul.wide.u32 	%rd372, %r564, 8;
	add.s64 	%rd373, %rd2, %rd372;
	mov.b64 	%rd374, 0;
	st.global.u64 	[%rd373], %rd374;
	st.global.u64 	[%rd373+8], %rd374;
	st.global.u64 	[%rd373+16], %rd374;
	st.global.u64 	[%rd373+24], %rd374;
	st.global.u64 	[%rd373+32], %rd374;
	st.global.u64 	[%rd373+40], %rd374;
	st.global.u64 	[%rd373+48], %rd374;
	st.global.u64 	[%rd373+56], %rd374;
	add.s32 	%r564, %r564, 8;
$L__BB0_186:
	setp.eq.s32 	%p193, %r155, 0;
	@%p193 bra 	$L__BB0_193;
	and.b32  	%r158, %r529, 3;
	setp.lt.u32 	%p194, %r155, 4;
	@%p194 bra 	$L__BB0_189;
	mul.wide.u32 	%rd375, %r564, 8;
	add.s64 	%rd376, %rd2, %rd375;
	mov.b64 	%rd377, 0;
	st.global.u64 	[%rd376], %rd377;
	st.global.u64 	[%rd376+8], %rd377;
	st.global.u64 	[%rd376+16], %rd377;
	st.global.u64 	[%rd376+24], %rd377;
	add.s32 	%r564, %r564, 4;
$L__BB0_189:
	setp.eq.s32 	%p195, %r158, 0;
	@%p195 bra 	$L__BB0_193;
	mul.wide.u32 	%rd378, %r564, 8;
	add.s64 	%rd35, %rd2, %rd378;
	mov.b64 	%rd379, 0;
	st.global.u64 	[%rd35], %rd379;
	setp.eq.s32 	%p196, %r158, 1;
	@%p196 bra 	$L__BB0_193;
	mov.b64 	%rd380, 0;
	st.global.u64 	[%rd35+8], %rd380;
	setp.eq.s32 	%p197, %r158, 2;
	@%p197 bra 	$L__BB0_193;
	mov.b64 	%rd381, 0;
	st.global.u64 	[%rd35+16], %rd381;
$L__BB0_193:
	setp.lt.s32 	%p198, %r528, 1;
	@%p198 bra 	$L__BB0_216;
	and.b32  	%r161, %r528, 7;
	setp.lt.u32 	%p199, %r528, 8;
	mov.b32 	%r568, 0;
	@%p199 bra 	$L__BB0_197;
	and.b32  	%r568, %r528, 2147483640;
	mov.b32 	%r571, 0;
$L__BB0_196:
	.pragma "nounroll";
	mul.lo.s32 	%r457, %r529, %r571;
	mul.wide.s32 	%rd382, %r457, 8;
	add.s64 	%rd383, %rd2, %rd382;
	mov.b64 	%rd384, 0;
	st.global.u64 	[%rd383], %rd384;
	mul.wide.s32 	%rd385, %r529, 8;
	add.s64 	%rd386, %rd383, %rd385;
	st.global.u64 	[%rd386], %rd384;
	add.s64 	%rd387, %rd386, %rd385;
	st.global.u64 	[%rd387], %rd384;
	add.s64 	%rd388, %rd387, %rd385;
	st.global.u64 	[%rd388], %rd384;
	add.s64 	%rd389, %rd388, %rd385;
	st.global.u64 	[%rd389], %rd384;
	add.s64 	%rd390, %rd389, %rd385;
	st.global.u64 	[%rd390], %rd384;
	add.s64 	%rd391, %rd390, %rd385;
	st.global.u64 	[%rd391], %rd384;
	add.s64 	%rd392, %rd391, %rd385;
	st.global.u64 	[%rd392], %rd384;
	add.s32 	%r571, %r571, 8;
	setp.eq.s32 	%p200, %r571, %r568;
	@%p200 bra 	$L__BB0_197;
	bra.uni 	$L__BB0_196;
$L__BB0_197:
	setp.eq.s32 	%p201, %r161, 0;
	@%p201 bra 	$L__BB0_205;
	and.b32  	%r166, %r528, 3;
	setp.lt.u32 	%p202, %r161, 4;
	@%p202 bra 	$L__BB0_200;
	mul.lo.s32 	%r458, %r529, %r568;
	mul.wide.s32 	%rd393, %r458, 8;
	add.s64 	%rd394, %rd2, %rd393;
	mov.b64 	%rd395, 0;
	st.global.u64 	[%rd394], %rd395;
	mul.wide.s32 	%rd396, %r529, 8;
	add.s64 	%rd397, %rd394, %rd396;
	st.global.u64 	[%rd397], %rd395;
	add.s64 	%rd398, %rd397, %rd396;
	st.global.u64 	[%rd398], %rd395;
	add.s64 	%rd399, %rd398, %rd396;
	st.global.u64 	[%rd399], %rd395;
	add.s32 	%r568, %r568, 4;
$L__BB0_200:
	setp.eq.s32 	%p203, %r166, 0;
	@%p203 bra 	$L__BB0_205;
	setp.eq.s32 	%p204, %r166, 1;
	@%p204 bra 	$L__BB0_203;
	mul.lo.s32 	%r459, %r529, %r568;
	mul.wide.s32 	%rd400, %r459, 8;
	add.s64 	%rd401, %rd2, %rd400;
	mov.b64 	%rd402, 0;
	st.global.u64 	[%rd401], %rd402;
	mul.wide.s32 	%rd403, %r529, 8;
	add.s64 	%rd404, %rd401, %rd403;
	st.global.u64 	[%rd404], %rd402;
	add.s32 	%r568, %r568, 2;
$L__BB0_203:
	and.b32  	%r460, %r528, 1;
	setp.eq.b32 	%p205, %r460, 1;
	not.pred 	%p206, %p205;
	@%p206 bra 	$L__BB0_205;
	mul.lo.s32 	%r461, %r529, %r568;
	mul.wide.s32 	%rd405, %r461, 8;
	add.s64 	%rd406, %rd2, %rd405;
	mov.b64 	%rd407, 0;
	st.global.u64 	[%rd406], %rd407;
$L__BB0_205:
	setp.lt.u32 	%p207, %r528, 8;
	mov.b32 	%r572, 0;
	@%p207 bra 	$L__BB0_208;
	cvt.s64.s32 	%rd36, %r529;
	and.b32  	%r572, %r528, 2147483640;
	mov.b32 	%r575, 0;
$L__BB0_207:
	.pragma "nounroll";
	mul.lo.s32 	%r464, %r529, %r575;
	cvt.s64.s32 	%rd408, %r464;
	add.s64 	%rd409, %rd36, %rd408;
	shl.b64 	%rd410, %rd409, 3;
	add.s64 	%rd411, %rd2, %rd410;
	mov.b64 	%rd412, 0;
	st.global.u64 	[%rd411+-8], %rd412;
	add.s32 	%r465, %r464, %r529;
	cvt.s64.s32 	%rd413, %r465;
	add.s64 	%rd414, %rd36, %rd413;
	shl.b64 	%rd415, %rd414, 3;
	add.s64 	%rd416, %rd2, %rd415;
	st.global.u64 	[%rd416+-8], %rd412;
	add.s32 	%r466, %r465, %r529;
	cvt.s64.s32 	%rd417, %r466;
	add.s64 	%rd418, %rd36, %rd417;
	shl.b64 	%rd419, %rd418, 3;
	add.s64 	%rd420, %rd2, %rd419;
	st.global.u64 	[%rd420+-8], %rd412;
	add.s32 	%r467, %r466, %r529;
	cvt.s64.s32 	%rd421, %r467;
	add.s64 	%rd422, %rd36, %rd421;
	shl.b64 	%rd423, %rd422, 3;
	add.s64 	%rd424, %rd2, %rd423;
	st.global.u64 	[%rd424+-8], %rd412;
	add.s32 	%r468, %r467, %r529;
	cvt.s64.s32 	%rd425, %r468;
	add.s64 	%rd426, %rd36, %rd425;
	shl.b64 	%rd427, %rd426, 3;
	add.s64 	%rd428, %rd2, %rd427;
	st.global.u64 	[%rd428+-8], %rd412;
	add.s32 	%r469, %r468, %r529;
	cvt.s64.s32 	%rd429, %r469;
	add.s64 	%rd430, %rd36, %rd429;
	shl.b64 	%rd431, %rd430, 3;
	add.s64 	%rd432, %rd2, %rd431;
	st.global.u64 	[%rd432+-8], %rd412;
	add.s32 	%r470, %r469, %r529;
	cvt.s64.s32 	%rd433, %r470;
	add.s64 	%rd434, %rd36, %rd433;
	shl.b64 	%rd435, %rd434, 3;
	add.s64 	%rd436, %rd2, %rd435;
	st.global.u64 	[%rd436+-8], %rd412;
	add.s32 	%r471, %r470, %r529;
	cvt.s64.s32 	%rd437, %r471;
	add.s64 	%rd438, %rd36, %rd437;
	shl.b64 	%rd439, %rd438, 3;
	add.s64 	%rd440, %rd2, %rd439;
	st.global.u64 	[%rd440+-8], %rd412;
	add.s32 	%r575, %r575, 8;
	setp.eq.s32 	%p208, %r575, %r572;
	@%p208 bra 	$L__BB0_208;
	bra.uni 	$L__BB0_207;
$L__BB0_208:
	setp.eq.s32 	%p209, %r161, 0;
	@%p209 bra 	$L__BB0_216;
	and.b32  	%r175, %r528, 3;
	setp.lt.u32 	%p210, %r161, 4;
	@%p210 bra 	$L__BB0_211;
	cvt.s64.s32 	%rd441, %r529;
	mul.lo.s32 	%r472, %r529, %r572;
	cvt.s64.s32 	%rd442, %r472;
	add.s64 	%rd443, %rd441, %rd442;
	shl.b64 	%rd444, %rd443, 3;
	add.s64 	%rd445, %rd2, %rd444;
	mov.b64 	%rd446, 0;
	st.global.u64 	[%rd445+-8], %rd446;
	add.s32 	%r473, %r472, %r529;
	cvt.s64.s32 	%rd447, %r473;
	add.s64 	%rd448, %rd441, %rd447;
	shl.b64 	%rd449, %rd448, 3;
	add.s64 	%rd450, %rd2, %rd449;
	st.global.u64 	[%rd450+-8], %rd446;
	add.s32 	%r474, %r473, %r529;
	cvt.s64.s32 	%rd451, %r474;
	add.s64 	%rd452, %rd441, %rd451;
	shl.b64 	%rd453, %rd452, 3;
	add.s64 	%rd454, %rd2, %rd453;
	st.global.u64 	[%rd454+-8], %rd446;
	add.s32 	%r475, %r474, %r529;
	cvt.s64.s32 	%rd455, %r475;
	add.s64 	%rd456, %rd441, %rd455;
	shl.b64 	%rd457, %rd456, 3;
	add.s64 	%rd458, %rd2, %rd457;
	st.global.u64 	[%rd458+-8], %rd446;
	add.s32 	%r572, %r572, 4;
$L__BB0_211:
	setp.eq.s32 	%p211, %r175, 0;
	@%p211 bra 	$L__BB0_216;
	setp.eq.s32 	%p212, %r175, 1;
	@%p212 bra 	$L__BB0_214;
	cvt.s64.s32 	%rd459, %r529;
	mul.lo.s32 	%r476, %r529, %r572;
	cvt.s64.s32 	%rd460, %r476;
	add.s64 	%rd461, %rd459, %rd460;
	shl.b64 	%rd462, %rd461, 3;
	add.s64 	%rd463, %rd2, %rd462;
	mov.b64 	%rd464, 0;
	st.global.u64 	[%rd463+-8], %rd464;
	add.s32 	%r477, %r476, %r529;
	cvt.s64.s32 	%rd465, %r477;
	add.s64 	%rd466, %rd459, %rd465;
	shl.b64 	%rd467, %rd466, 3;
	add.s64 	%rd468, %rd2, %rd467;
	st.global.u64 	[%rd468+-8], %rd464;
	add.s32 	%r572, %r572, 2;
$L__BB0_214:
	and.b32  	%r478, %r528, 1;
	setp.eq.b32 	%p213, %r478, 1;
	not.pred 	%p214, %p213;
	@%p214 bra 	$L__BB0_216;
	mul.lo.s32 	%r479, %r529, %r572;
	cvt.s64.s32 	%rd469, %r479;
	cvt.s64.s32 	%rd470, %r529;
	add.s64 	%rd471, %rd470, %rd469;
	shl.b64 	%rd472, %rd471, 3;
	add.s64 	%rd473, %rd2, %rd472;
	mov.b64 	%rd474, 0;
	st.global.u64 	[%rd473+-8], %rd474;
$L__BB0_216:
	setp.lt.s32 	%p215, %r529, 1;
	@%p215 bra 	$L__BB0_252;
	mul.lo.s32 	%r180, %r529, %r130;
	add.s32 	%r181, %r529, -1;
	and.b32  	%r182, %r529, 7;
	setp.lt.u32 	%p216, %r181, 7;
	mov.b32 	%r576, 0;
	@%p216 bra 	$L__BB0_220;
	and.b32  	%r576, %r529, 2147483640;
	mov.b32 	%r579, 0;
$L__BB0_219:
	.pragma "nounroll";
	add.s32 	%r482, %r180, %r579;
	mul.wide.s32 	%rd475, %r482, 8;
	add.s64 	%rd476, %rd2, %rd475;
	mov.b64 	%rd477, 4607182418800017408;
	st.global.u64 	[%rd476], %rd477;
	st.global.u64 	[%rd476+8], %rd477;
	st.global.u64 	[%rd476+16], %rd477;
	st.global.u64 	[%rd476+24], %rd477;
	st.global.u64 	[%rd476+32], %rd477;
	st.global.u64 	[%rd476+40], %rd477;
	st.global.u64 	[%rd476+48], %rd477;
	st.global.u64 	[%rd476+56], %rd477;
	add.s32 	%r579, %r579, 8;
	setp.eq.s32 	%p217, %r579, %r576;
	@%p217 bra 	$L__BB0_220;
	bra.uni 	$L__BB0_219;
$L__BB0_220:
	setp.eq.s32 	%p218, %r182, 0;
	@%p218 bra 	$L__BB0_228;
	and.b32  	%r187, %r529, 3;
	setp.lt.u32 	%p219, %r182, 4;
	@%p219 bra 	$L__BB0_223;
	add.s32 	%r483, %r180, %r576;
	mul.wide.s32 	%rd478, %r483, 8;
	add.s64 	%rd479, %rd2, %rd478;
	mov.b64 	%rd480, 4607182418800017408;
	st.global.u64 	[%rd479], %rd480;
	st.global.u64 	[%rd479+8], %rd480;
	st.global.u64 	[%rd479+16], %rd480;
	st.global.u64 	[%rd479+24], %rd480;
	add.s32 	%r576, %r576, 4;
$L__BB0_223:
	setp.eq.s32 	%p220, %r187, 0;
	@%p220 bra 	$L__BB0_228;
	setp.eq.s32 	%p221, %r187, 1;
	@%p221 bra 	$L__BB0_226;
	add.s32 	%r484, %r180, %r576;
	mul.wide.s32 	%rd481, %r484, 8;
	add.s64 	%rd482, %rd2, %rd481;
	mov.b64 	%rd483, 4607182418800017408;
	st.global.u64 	[%rd482], %rd483;
	st.global.u64 	[%rd482+8], %rd483;
	add.s32 	%r576, %r576, 2;
$L__BB0_226:
	and.b32  	%r485, %r529, 1;
	setp.eq.b32 	%p222, %r485, 1;
	not.pred 	%p223, %p222;
	@%p223 bra 	$L__BB0_228;
	add.s32 	%r486, %r180, %r576;
	mul.wide.s32 	%rd484, %r486, 8;
	add.s64 	%rd485, %rd2, %rd484;
	mov.b64 	%rd486, 4607182418800017408;
	st.global.u64 	[%rd485], %rd486;
$L__BB0_228:
	and.b32  	%r192, %r529, 15;
	setp.lt.u32 	%p224, %r181, 15;
	mov.b32 	%r580, 0;
	@%p224 bra 	$L__BB0_231;
	and.b32  	%r580, %r529, 2147483632;
	mov.b32 	%r583, 0;
$L__BB0_230:
	.pragma "nounroll";
	mul.wide.u32 	%rd487, %r583, 8;
	add.s64 	%rd488, %rd3, %rd487;
	mov.b64 	%rd489, 0;
	st.global.u64 	[%rd488], %rd489;
	st.global.u64 	[%rd488+8], %rd489;
	st.global.u64 	[%rd488+16], %rd489;
	st.global.u64 	[%rd488+24], %rd489;
	st.global.u64 	[%rd488+32], %rd489;
	st.global.u64 	[%rd488+40], %rd489;
	st.global.u64 	[%rd488+48], %rd489;
	st.global.u64 	[%rd488+56], %rd489;
	st.global.u64 	[%rd488+64], %rd489;
	st.global.u64 	[%rd488+72], %rd489;
	st.global.u64 	[%rd488+80], %rd489;
	st.global.u64 	[%rd488+88], %rd489;
	st.global.u64 	[%rd488+96], %rd489;
	st.global.u64 	[%rd488+104], %rd489;
	st.global.u64 	[%rd488+112], %rd489;
	st.global.u64 	[%rd488+120], %rd489;
	add.s32 	%r583, %r583, 16;
	setp.eq.s32 	%p225, %r583, %r580;
	@%p225 bra 	$L__BB0_231;
	bra.uni 	$L__BB0_230;
$L__BB0_231:
	setp.eq.s32 	%p226, %r192, 0;
	@%p226 bra 	$L__BB0_241;
	setp.lt.u32 	%p227, %r192, 8;
	@%p227 bra 	$L__BB0_234;
	mul.wide.u32 	%rd490, %r580, 8;
	add.s64 	%rd491, %rd3, %rd490;
	mov.b64 	%rd492, 0;
	st.global.u64 	[%rd491], %rd492;
	st.global.u64 	[%rd491+8], %rd492;
	st.global.u64 	[%rd491+16], %rd492;
	st.global.u64 	[%rd491+24], %rd492;
	st.global.u64 	[%rd491+32], %rd492;
	st.global.u64 	[%rd491+40], %rd492;
	st.global.u64 	[%rd491+48], %rd492;
	st.global.u64 	[%rd491+56], %rd492;
	add.s32 	%r580, %r580, 8;
$L__BB0_234:
	setp.eq.s32 	%p228, %r182, 0;
	@%p228 bra 	$L__BB0_241;
	and.b32  	%r199, %r529, 3;
	setp.lt.u32 	%p229, %r182, 4;
	@%p229 bra 	$L__BB0_237;
	mul.wide.u32 	%rd493, %r580, 8;
	add.s64 	%rd494, %rd3, %rd493;
	mov.b64 	%rd495, 0;
	st.global.u64 	[%rd494], %rd495;
	st.global.u64 	[%rd494+8], %rd495;
	st.global.u64 	[%rd494+16], %rd495;
	st.global.u64 	[%rd494+24], %rd495;
	add.s32 	%r580, %r580, 4;
$L__BB0_237:
	setp.eq.s32 	%p230, %r199, 0;
	@%p230 bra 	$L__BB0_241;
	mul.wide.u32 	%rd496, %r580, 8;
	add.s64 	%rd37, %rd3, %rd496;
	mov.b64 	%rd497, 0;
	st.global.u64 	[%rd37], %rd497;
	setp.eq.s32 	%p231, %r199, 1;
	@%p231 bra 	$L__BB0_241;
	mov.b64 	%rd498, 0;
	st.global.u64 	[%rd37+8], %rd498;
	setp.eq.s32 	%p232, %r199, 2;
	@%p232 bra 	$L__BB0_241;
	mov.b64 	%rd499, 0;
	st.global.u64 	[%rd37+16], %rd499;
$L__BB0_241:
	setp.lt.u32 	%p233, %r181, 7;
	mov.b32 	%r584, 0;
	@%p233 bra 	$L__BB0_244;
	and.b32  	%r584, %r529, 2147483640;
	mov.b32 	%r587, 0;
$L__BB0_243:
	.pragma "nounroll";
	add.s32 	%r491, %r180, %r587;
	mul.wide.s32 	%rd500, %r491, 8;
	add.s64 	%rd501, %rd3, %rd500;
	mov.b64 	%rd502, 0;
	st.global.u64 	[%rd501], %rd502;
	st.global.u64 	[%rd501+8], %rd502;
	st.global.u64 	[%rd501+16], %rd502;
	st.global.u64 	[%rd501+24], %rd502;
	st.global.u64 	[%rd501+32], %rd502;
	st.global.u64 	[%rd501+40], %rd502;
	st.global.u64 	[%rd501+48], %rd502;
	st.global.u64 	[%rd501+56], %rd502;
	add.s32 	%r587, %r587, 8;
	setp.eq.s32 	%p234, %r587, %r584;
	@%p234 bra 	$L__BB0_244;
	bra.uni 	$L__BB0_243;
$L__BB0_244:
	setp.eq.s32 	%p235, %r182, 0;
	@%p235 bra 	$L__BB0_252;
	and.b32  	%r206, %r529, 3;
	setp.lt.u32 	%p236, %r182, 4;
	@%p236 bra 	$L__BB0_247;
	add.s32 	%r492, %r180, %r584;
	mul.wide.s32 	%rd503, %r492, 8;
	add.s64 	%rd504, %rd3, %rd503;
	mov.b64 	%rd505, 0;
	st.global.u64 	[%rd504], %rd505;
	st.global.u64 	[%rd504+8], %rd505;
	st.global.u64 	[%rd504+16], %rd505;
	st.global.u64 	[%rd504+24], %rd505;
	add.s32 	%r584, %r584, 4;
$L__BB0_247:
	setp.eq.s32 	%p237, %r206, 0;
	@%p237 bra 	$L__BB0_252;
	setp.eq.s32 	%p238, %r206, 1;
	@%p238 bra 	$L__BB0_250;
	add.s32 	%r493, %r180, %r584;
	mul.wide.s32 	%rd506, %r493, 8;
	add.s64 	%rd507, %rd3, %rd506;
	mov.b64 	%rd508, 0;
	st.global.u64 	[%rd507], %rd508;
	st.global.u64 	[%rd507+8], %rd508;
	add.s32 	%r584, %r584, 2;
$L__BB0_250:
	and.b32  	%r494, %r529, 1;
	setp.eq.b32 	%p239, %r494, 1;
	not.pred 	%p240, %p239;
	@%p240 bra 	$L__BB0_252;
	add.s32 	%r495, %r180, %r584;
	mul.wide.s32 	%rd509, %r495, 8;
	add.s64 	%rd510, %rd3, %rd509;
	mov.b64 	%rd511, 0;
	st.global.u64 	[%rd510], %rd511;
$L__BB0_252:
	setp.lt.s32 	%p241, %r528, 1;
	@%p241 bra 	$L__BB0_275;
	and.b32  	%r211, %r528, 7;
	setp.lt.u32 	%p242, %r528, 8;
	mov.b32 	%r588, 0;
	@%p242 bra 	$L__BB0_256;
	and.b32  	%r588, %r528, 2147483640;
	mov.b32 	%r591, 0;
$L__BB0_255:
	.pragma "nounroll";
	mul.lo.s32 	%r498, %r529, %r591;
	mul.wide.s32 	%rd512, %r498, 8;
	add.s64 	%rd513, %rd3, %rd512;
	mov.b64 	%rd514, 0;
	st.global.u64 	[%rd513], %rd514;
	mul.wide.s32 	%rd515, %r529, 8;
	add.s64 	%rd516, %rd513, %rd515;
	st.global.u64 	[%rd516], %rd514;
	add.s64 	%rd517, %rd516, %rd515;
	st.global.u64 	[%rd517], %rd514;
	add.s64 	%rd518, %rd517, %rd515;
	st.global.u64 	[%rd518], %rd514;
	add.s64 	%rd519, %rd518, %rd515;
	st.global.u64 	[%rd519], %rd514;
	add.s64 	%rd520, %rd519, %rd515;
	st.global.u64 	[%rd520], %rd514;
	add.s64 	%rd521, %rd520, %rd515;
	st.global.u64 	[%rd521], %rd514;
	add.s64 	%rd522, %rd521, %rd515;
	st.global.u64 	[%rd522], %rd514;
	add.s32 	%r591, %r591, 8;
	setp.eq.s32 	%p243, %r591, %r588;
	@%p243 bra 	$L__BB0_256;
	bra.uni 	$L__BB0_255;
$L__BB0_256:
	setp.eq.s32 	%p244, %r211, 0;
	@%p244 bra 	$L__BB0_264;
	and.b32  	%r216, %r528, 3;
	setp.lt.u32 	%p245, %r211, 4;
	@%p245 bra 	$L__BB0_259;
	mul.lo.s32 	%r499, %r529, %r588;
	mul.wide.s32 	%rd523, %r499, 8;
	add.s64 	%rd524, %rd3, %rd523;
	mov.b64 	%rd525, 0;
	st.global.u64 	[%rd524], %rd525;
	mul.wide.s32 	%rd526, %r529, 8;
	add.s64 	%rd527, %rd524, %rd526;
	st.global.u64 	[%rd527], %rd525;
	add.s64 	%rd528, %rd527, %rd526;
	st.global.u64 	[%rd528], %rd525;
	add.s64 	%rd529, %rd528, %rd526;
	st.global.u64 	[%rd529], %rd525;
	add.s32 	%r588, %r588, 4;
$L__BB0_259:
	setp.eq.s32 	%p246, %r216, 0;
	@%p246 bra 	$L__BB0_264;
	setp.eq.s32 	%p247, %r216, 1;
	@%p247 bra 	$L__BB0_262;
	mul.lo.s32 	%r500, %r529, %r588;
	mul.wide.s32 	%rd530, %r500, 8;
	add.s64 	%rd531, %rd3, %rd530;
	mov.b64 	%rd532, 0;
	st.global.u64 	[%rd531], %rd532;
	mul.wide.s32 	%rd533, %r529, 8;
	add.s64 	%rd534, %rd531, %rd533;
	st.global.u64 	[%rd534], %rd532;
	add.s32 	%r588, %r588, 2;
$L__BB0_262:
	and.b32  	%r501, %r528, 1;
	setp.eq.b32 	%p248, %r501, 1;
	not.pred 	%p249, %p248;
	@%p249 bra 	$L__BB0_264;
	mul.lo.s32 	%r502, %r529, %r588;
	mul.wide.s32 	%rd535, %r502, 8;
	add.s64 	%rd536, %rd3, %rd535;
	mov.b64 	%rd537, 0;
	st.global.u64 	[%rd536], %rd537;
$L__BB0_264:
	setp.lt.u32 	%p250, %r528, 8;
	mov.b32 	%r593, 0;
	@%p250 bra 	$L__BB0_267;
	cvt.s64.s32 	%rd38, %r529;
	and.b32  	%r593, %r528, 2147483640;
	mov.b32 	%r592, 0;
$L__BB0_266:
	.pragma "nounroll";
	mul.lo.s32 	%r505, %r529, %r592;
	cvt.s64.s32 	%rd538, %r505;
	add.s64 	%rd539, %rd38, %rd538;
	shl.b64 	%rd540, %rd539, 3;
	add.s64 	%rd541, %rd3, %rd540;
	mov.b64 	%rd542, 0;
	st.global.u64 	[%rd541+-8], %rd542;
	add.s32 	%r506, %r505, %r529;
	cvt.s64.s32 	%rd543, %r506;
	add.s64 	%rd544, %rd38, %rd543;
	shl.b64 	%rd545, %rd544, 3;
	add.s64 	%rd546, %rd3, %rd545;
	st.global.u64 	[%rd546+-8], %rd542;
	add.s32 	%r507, %r506, %r529;
	cvt.s64.s32 	%rd547, %r507;
	add.s64 	%rd548, %rd38, %rd547;
	shl.b64 	%rd549, %rd548, 3;
	add.s64 	%rd550, %rd3, %rd549;
	st.global.u64 	[%rd550+-8], %rd542;
	add.s32 	%r508, %r507, %r529;
	cvt.s64.s32 	%rd551, %r508;
	add.s64 	%rd552, %rd38, %rd551;
	shl.b64 	%rd553, %rd552, 3;
	add.s64 	%rd554, %rd3, %rd553;
	st.global.u64 	[%rd554+-8], %rd542;
	add.s32 	%r509, %r508, %r529;
	cvt.s64.s32 	%rd555, %r509;
	add.s64 	%rd556, %rd38, %rd555;
	shl.b64 	%rd557, %rd556, 3;
	add.s64 	%rd558, %rd3, %rd557;
	st.global.u64 	[%rd558+-8], %rd542;
	add.s32 	%r510, %r509, %r529;
	cvt.s64.s32 	%rd559, %r510;
	add.s64 	%rd560, %rd38, %rd559;
	shl.b64 	%rd561, %rd560, 3;
	add.s64 	%rd562, %rd3, %rd561;
	st.global.u64 	[%rd562+-8], %rd542;
	add.s32 	%r511, %r510, %r529;
	cvt.s64.s32 	%rd563, %r511;
	add.s64 	%rd564, %rd38, %rd563;
	shl.b64 	%rd565, %rd564, 3;
	add.s64 	%rd566, %rd3, %rd565;
	st.global.u64 	[%rd566+-8], %rd542;
	add.s32 	%r512, %r511, %r529;
	cvt.s64.s32 	%rd567, %r512;
	add.s64 	%rd568, %rd38, %rd567;
	shl.b64 	%rd569, %rd568, 3;
	add.s64 	%rd570, %rd3, %rd569;
	st.global.u64 	[%rd570+-8], %rd542;
	add.s32 	%r592, %r592, 8;
	setp.ne.s32 	%p251, %r592, %r593;
	@%p251 bra 	$L__BB0_266;
$L__BB0_267:
	setp.eq.s32 	%p252, %r211, 0;
	@%p252 bra 	$L__BB0_275;
	and.b32  	%r227, %r528, 3;
	setp.lt.u32 	%p253, %r211, 4;
	@%p253 bra 	$L__BB0_270;
	cvt.s64.s32 	%rd571, %r529;
	mul.lo.s32 	%r513, %r529, %r593;
	cvt.s64.s32 	%rd572, %r513;
	add.s64 	%rd573, %rd571, %rd572;
	shl.b64 	%rd574, %rd573, 3;
	add.s64 	%rd575, %rd3, %rd574;
	mov.b64 	%rd576, 0;
	st.global.u64 	[%rd575+-8], %rd576;
	add.s32 	%r514, %r513, %r529;
	cvt.s64.s32 	%rd577, %r514;
	add.s64 	%rd578, %rd571, %rd577;
	shl.b64 	%rd579, %rd578, 3;
	add.s64 	%rd580, %rd3, %rd579;
	st.global.u64 	[%rd580+-8], %rd576;
	add.s32 	%r515, %r514, %r529;
	cvt.s64.s32 	%rd581, %r515;
	add.s64 	%rd582, %rd571, %rd581;
	shl.b64 	%rd583, %rd582, 3;
	add.s64 	%rd584, %rd3, %rd583;
	st.global.u64 	[%rd584+-8], %rd576;
	add.s32 	%r516, %r515, %r529;
	cvt.s64.s32 	%rd585, %r516;
	add.s64 	%rd586, %rd571, %rd585;
	shl.b64 	%rd587, %rd586, 3;
	add.s64 	%rd588, %rd3, %rd587;
	st.global.u64 	[%rd588+-8], %rd576;
	add.s32 	%r593, %r593, 4;
$L__BB0_270:
	setp.eq.s32 	%p254, %r227, 0;
	@%p254 bra 	$L__BB0_275;
	setp.eq.s32 	%p255, %r227, 1;
	@%p255 bra 	$L__BB0_273;
	cvt.s64.s32 	%rd589, %r529;
	mul.lo.s32 	%r517, %r529, %r593;
	cvt.s64.s32 	%rd590, %r517;
	add.s64 	%rd591, %rd589, %rd590;
	shl.b64 	%rd592, %rd591, 3;
	add.s64 	%rd593, %rd3, %rd592;
	mov.b64 	%rd594, 0;
	st.global.u64 	[%rd593+-8], %rd594;
	add.s32 	%r518, %r517, %r529;
	cvt.s64.s32 	%rd595, %r518;
	add.s64 	%rd596, %rd589, %rd595;
	shl.b64 	%rd597, %rd596, 3;
	add.s64 	%rd598, %rd3, %rd597;
	st.global.u64 	[%rd598+-8], %rd594;
	add.s32 	%r593, %r593, 2;
$L__BB0_273:
	and.b32  	%r519, %r528, 1;
	setp.eq.b32 	%p256, %r519, 1;
	not.pred 	%p257, %p256;
	@%p257 bra 	$L__BB0_275;
	mul.lo.s32 	%r520, %r529, %r593;
	cvt.s64.s32 	%rd599, %r520;
	cvt.s64.s32 	%rd600, %r529;
	add.s64 	%rd601, %rd600, %rd599;
	shl.b64 	%rd602, %rd601, 3;
	add.s64 	%rd603, %rd3, %rd602;
	mov.b64 	%rd604, 0;
	st.global.u64 	[%rd603+-8], %rd604;
$L__BB0_275:
	add.s32 	%r530, %r530, 1;
	ld.global.u32 	%r521, [nt];
	setp.lt.s32 	%p258, %r530, %r521;
	@%p258 bra 	$L__BB0_16;
$L__BB0_276:
	{ // callseq 15, 0
	.param .b64 param0;
	st.param.b64 	[param0], %rd63;
	call.uni 
	free, 
	(
	param0
	);
	} // callseq 15
	{ // callseq 16, 0
	.param .b64 param0;
	st.param.b64 	[param0], %rd65;
	call.uni 
	free, 
	(
	param0
	);
	} // callseq 16
	{ // callseq 17, 0
	.param .b64 param0;
	st.param.b64 	[param0], %rd45;
	call.uni 
	free, 
	(
	param0
	);
	} // callseq 17
$L__BB0_277:
	ret;

}
.func  (.param .b64 func_retval0) __internal_accurate_pow(
	.param .b64 __internal_accurate_pow_param_0
)
{
	.reg .pred 	%p<8>;
	.reg .b32 	%r<49>;
	.reg .b32 	%f<3>;
	.reg .b64 	%fd<109>;

	ld.param.f64 	%fd10, [__internal_accurate_pow_param_0];
	{
	.reg .b32 %temp; 
	mov.b64 	{%temp, %r46}, %fd10;
	}
	{
	.reg .b32 %temp; 
	mov.b64 	{%r45, %temp}, %fd10;
	}
	shr.u32 	%r47, %r46, 20;
	setp.gt.u32 	%p1, %r46, 1048575;
	@%p1 bra 	$L__BB1_2;
	mul.f64 	%fd11, %fd10, 0d4350000000000000;
	{
	.reg .b32 %temp; 
	mov.b64 	{%temp, %r46}, %fd11;
	}
	{
	.reg .b32 %temp; 
	mov.b64 	{%r45, %temp}, %fd11;
	}
	shr.u32 	%r16, %r46, 20;
	add.s32 	%r47, %r16, -54;
$L__BB1_2:
	add.s32 	%r48, %r47, -1023;
	and.b32  	%r17, %r46, -2146435073;
	or.b32  	%r18, %r17, 1072693248;
	mov.b64 	%fd107, {%r45, %r18};
	setp.lt.u32 	%p2, %r18, 1073127583;
	@%p2 bra 	$L__BB1_4;
	{
	.reg .b32 %temp; 
	mov.b64 	{%r19, %temp}, %fd107;
	}
	{
	.reg .b32 %temp; 
	mov.b64 	{%temp, %r20}, %fd107;
	}
	add.s32 	%r21, %r20, -1048576;
	mov.b64 	%fd107, {%r19, %r21};
	add.s32 	%r48, %r47, -1022;
$L__BB1_4:
	add.f64 	%fd12, %fd107, 0dBFF0000000000000;
	add.f64 	%fd13, %fd107, 0d3FF0000000000000;
	rcp.approx.ftz.f64 	%fd14, %fd13;
	neg.f64 	%fd15, %fd13;
	fma.rn.f64 	%fd16, %fd15, %fd14, 0d3FF0000000000000;
	fma.rn.f64 	%fd17, %fd16, %fd16, %fd16;
	fma.rn.f64 	%fd18, %fd17, %fd14, %fd14;
	mul.f64 	%fd19, %fd12, %fd18;
	fma.rn.f64 	%fd20, %fd12, %fd18, %fd19;
	mul.f64 	%fd21, %fd20, %fd20;
	fma.rn.f64 	%fd22, %fd21, 0d3EB0F5FF7D2CAFE2, 0d3ED0F5D241AD3B5A;
	fma.rn.f64 	%fd23, %fd22, %fd21, 0d3EF3B20A75488A3F;
	fma.rn.f64 	%fd24, %fd23, %fd21, 0d3F1745CDE4FAECD5;
	fma.rn.f64 	%fd25, %fd24, %fd21, 0d3F3C71C7258A578B;
	fma.rn.f64 	%fd26, %fd25, %fd21, 0d3F6249249242B910;
	fma.rn.f64 	%fd27, %fd26, %fd21, 0d3F89999999999DFB;
	sub.f64 	%fd28, %fd12, %fd20;
	add.f64 	%fd29, %fd28, %fd28;
	neg.f64 	%fd30, %fd20;
	fma.rn.f64 	%fd31, %fd30, %fd12, %fd29;
	mul.f64 	%fd32, %fd18, %fd31;
	fma.rn.f64 	%fd33, %fd21, %fd27, 0d3FB5555555555555;
	mov.f64 	%fd34, 0d3FB5555555555555;
	sub.f64 	%fd35, %fd34, %fd33;
	fma.rn.f64 	%fd36, %fd21, %fd27, %fd35;
	add.f64 	%fd37, %fd36, 0dBC46A4CB00B9E7B0;
	add.f64 	%fd38, %fd33, %fd37;
	sub.f64 	%fd39, %fd33, %fd38;
	add.f64 	%fd40, %fd37, %fd39;
	mul.rn.f64 	%fd41, %fd20, %fd20;
	neg.f64 	%fd42, %fd41;
	fma.rn.f64 	%fd43, %fd20, %fd20, %fd42;
	{
	.reg .b32 %temp; 
	mov.b64 	{%r22, %temp}, %fd32;
	}
	{
	.reg .b32 %temp; 
	mov.b64 	{%temp, %r23}, %fd32;
	}
	add.s32 	%r24, %r23, 1048576;
	mov.b64 	%fd44, {%r22, %r24};
	fma.rn.f64 	%fd45, %fd20, %fd44, %fd43;
	mul.rn.f64 	%fd46, %fd41, %fd20;
	neg.f64 	%fd47, %fd46;
	fma.rn.f64 	%fd48, %fd41, %fd20, %fd47;
	fma.rn.f64 	%fd49, %fd41, %fd32, %fd48;
	fma.rn.f64 	%fd50, %fd45, %fd20, %fd49;
	mul.rn.f64 	%fd51, %fd38, %fd46;
	neg.f64 	%fd52, %fd51;
	fma.rn.f64 	%fd53, %fd38, %fd46, %fd52;
	fma.rn.f64 	%fd54, %fd38, %fd50, %fd53;
	fma.rn.f64 	%fd55, %fd40, %fd46, %fd54;
	add.f64 	%fd56, %fd51, %fd55;
	sub.f64 	%fd57, %fd51, %fd56;
	add.f64 	%fd58, %fd55, %fd57;
	add.f64 	%fd59, %fd20, %fd56;
	sub.f64 	%fd60, %fd20, %fd59;
	add.f64 	%fd61, %fd56, %fd60;
	add.f64 	%fd62, %fd58, %fd61;
	add.f64 	%fd63, %fd32, %fd62;
	add.f64 	%fd64, %fd59, %fd63;
	sub.f64 	%fd65, %fd59, %fd64;
	add.f64 	%fd66, %fd63, %fd65;
	xor.b32  	%r25, %r48, -2147483648;
	mov.b32 	%r26, 1127219200;
	mov.b64 	%fd67, {%r25, %r26};
	mov.b32 	%r27, -2147483648;
	mov.b64 	%fd68, {%r27, %r26};
	sub.f64 	%fd69, %fd67, %fd68;
	fma.rn.f64 	%fd70, %fd69, 0d3FE62E42FEFA39EF, %fd64;
	fma.rn.f64 	%fd71, %fd69, 0dBFE62E42FEFA39EF, %fd70;
	sub.f64 	%fd72, %fd71, %fd64;
	sub.f64 	%fd73, %fd66, %fd72;
	fma.rn.f64 	%fd74, %fd69, 0d3C7ABC9E3B39803F, %fd73;
	add.f64 	%fd75, %fd70, %fd74;
	sub.f64 	%fd76, %fd70, %fd75;
	add.f64 	%fd77, %fd74, %fd76;
	mov.f64 	%fd78, 0d4000000000000000;
	{
	.reg .b32 %temp; 
	mov.b64 	{%temp, %r28}, %fd78;
	}
	{
	.reg .b32 %temp; 
	mov.b64 	{%r29, %temp}, %fd78;
	}
	shl.b32 	%r30, %r28, 1;
	setp.gt.u32 	%p3, %r30, -33554433;
	and.b32  	%r31, %r28, -15728641;
	selp.b32 	%r32, %r31, %r28, %p3;
	mov.b64 	%fd79, {%r29, %r32};
	mul.rn.f64 	%fd80, %fd75, %fd79;
	neg.f64 	%fd81, %fd80;
	fma.rn.f64 	%fd82, %fd75, %fd79, %fd81;
	fma.rn.f64 	%fd83, %fd77, %fd79, %fd82;
	add.f64 	%fd4, %fd80, %fd83;
	sub.f64 	%fd84, %fd80, %fd4;
	add.f64 	%fd5, %fd83, %fd84;
	fma.rn.f64 	%fd85, %fd4, 0d3FF71547652B82FE, 0d4338000000000000;
	{
	.reg .b32 %temp; 
	mov.b64 	{%r13, %temp}, %fd85;
	}
	mov.f64 	%fd86, 0dC338000000000000;
	add.rn.f64 	%fd87, %fd85, %fd86;
	fma.rn.f64 	%fd88, %fd87, 0dBFE62E42FEFA39EF, %fd4;
	fma.rn.f64 	%fd89, %fd87, 0dBC7ABC9E3B39803F, %fd88;
	fma.rn.f64 	%fd90, %fd89, 0d3E5ADE1569CE2BDF, 0d3E928AF3FCA213EA;
	fma.rn.f64 	%fd91, %fd90, %fd89, 0d3EC71DEE62401315;
	fma.rn.f64 	%fd92, %fd91, %fd89, 0d3EFA01997C89EB71;
	fma.rn.f64 	%fd93, %fd92, %fd89, 0d3F2A01A014761F65;
	fma.rn.f64 	%fd94, %fd93, %fd89, 0d3F56C16C1852B7AF;
	fma.rn.f64 	%fd95, %fd94, %fd89, 0d3F81111111122322;
	fma.rn.f64 	%fd96, %fd95, %fd89, 0d3FA55555555502A1;
	fma.rn.f64 	%fd97, %fd96, %fd89, 0d3FC5555555555511;
	fma.rn.f64 	%fd98, %fd97, %fd89, 0d3FE000000000000B;
	fma.rn.f64 	%fd99, %fd98, %fd89, 0d3FF0000000000000;
	fma.rn.f64 	%fd100, %fd99, %fd89, 0d3FF0000000000000;
	{
	.reg .b32 %temp; 
	mov.b64 	{%r14, %temp}, %fd100;
	}
	{
	.reg .b32 %temp; 
	mov.b64 	{%temp, %r15}, %fd100;
	}
	shl.b32 	%r33, %r13, 20;
	add.s32 	%r34, %r33, %r15;
	mov.b64 	%fd108, {%r14, %r34};
	{
	.reg .b32 %temp; 
	mov.b64 	{%temp, %r35}, %fd4;
	}
	mov.b32 	%f2, %r35;
	abs.f32 	%f1, %f2;
	setp.lt.f32 	%p4, %f1, 0f4086232B;
	@%p4 bra 	$L__BB1_7;
	setp.lt.f64 	%p5, %fd4, 0d0000000000000000;
	add.f64 	%fd101, %fd4, 0d7FF0000000000000;
	selp.f64 	%fd108, 0d0000000000000000, %fd101, %p5;
	setp.geu.f32 	%p6, %f1, 0f40874800;
	@%p6 bra 	$L__BB1_7;
	shr.u32 	%r36, %r13, 31;
	add.s32 	%r37, %r13, %r36;
	shr.s32 	%r38, %r37, 1;
	shl.b32 	%r39, %r38, 20;
	add.s32 	%r40, %r15, %r39;
	mov.b64 	%fd102, {%r14, %r40};
	sub.s32 	%r41, %r13, %r38;
	shl.b32 	%r42, %r41, 20;
	add.s32 	%r43, %r42, 1072693248;
	mov.b32 	%r44, 0;
	mov.b64 	%fd103, {%r44, %r43};
	mul.f64 	%fd108, %fd103, %fd102;
$L__BB1_7:
	abs.f64 	%fd104, %fd108;
	setp.eq.f64 	%p7, %fd104, 0d7FF0000000000000;
	fma.rn.f64 	%fd105, %fd108, %fd5, %fd108;
	selp.f64 	%fd106, %fd108, %fd105, %p7;
	st.param.f64 	[func_retval0], %fd106;
	ret;

}


// ===== COMPILED SASS (sm_100) =====

	.target	sm_100

	.elftype	@"ET_EXEC"


//--------------------- .note.nv.tkinfo           --------------------------
	.section	.note.nv.tkinfo,"",@"SHT_NOTE"
	.sectionflags	@"SHF_NOTE_NV_TKINFO"
	.tkinfo
        /*0018*/ 	.word	0x00000002
        /*0030*/ 	.string	""
        /*0030*/ 	.string	"ptxas"
        /*0030*/ 	.string	"Cuda compilation tools, release 13.0, V13.0.88"
        /*0030*/ 	.string	"Build cuda_13.0.r13.0/compiler.36424714_0"
        /*0030*/ 	.string	"-arch sm_100 -m 64 "



//--------------------- .note.nv.cuinfo           --------------------------
	.section	.note.nv.cuinfo,"",@"SHT_NOTE"
	.sectionflags	@"SHF_NOTE_NV_CUINFO"
        /*0018*/ 	.short	0x0002
        /*001a*/ 	.short	0x0064
        /*001c*/ 	.short	0x0082
	.zero		2


//--------------------- .nv.info                  --------------------------
	.section	.nv.info,"",@"SHT_CUDA_INFO"
	.align	4


	//----- nvinfo : EIATTR_REGCOUNT
	.align		4
        /*0000*/ 	.byte	0x04, 0x2f
        /*0002*/ 	.short	(.L_13 - .L_12)
	.align		4
.L_12:
        /*0004*/ 	.word	index@(_Z6kernelPdS_S_)
        /*0008*/ 	.word	0x0000004c


	//----- nvinfo : EIATTR_FRAME_SIZE
	.align		4
.L_13:
        /*000c*/ 	.byte	0x04, 0x11
        /*000e*/ 	.short	(.L_15 - .L_14)
	.align		4
.L_14:
        /*0010*/ 	.word	index@($_Z6kernelPdS_S_$__internal_accurate_pow)
        /*0014*/ 	.word	0x00000010


	//----- nvinfo : EIATTR_FRAME_SIZE
	.align		4
.L_15:
        /*0018*/ 	.byte	0x04, 0x11
        /*001a*/ 	.short	(.L_17 - .L_16)
	.align		4
.L_16:
        /*001c*/ 	.word	index@($__internal_1_$__cuda_sm20_div_rn_f64_full)
        /*0020*/ 	.word	0x00000010


	//----- nvinfo : EIATTR_FRAME_SIZE
	.align		4
.L_17:
        /*0024*/ 	.byte	0x04, 0x11
        /*0026*/ 	.short	(.L_19 - .L_18)
	.align		4
.L_18:
        /*0028*/ 	.word	index@($__internal_0_$__cuda_sm20_dblrcp_rn_slowpath_v3)
        /*002c*/ 	.word	0x00000010


	//----- nvinfo : EIATTR_FRAME_SIZE
	.align		4
.L_19:
        /*0030*/ 	.byte	0x04, 0x11
        /*0032*/ 	.short	(.L_21 - .L_20)
	.align		4
.L_20:
        /*0034*/ 	.word	index@(_Z6kernelPdS_S_)
        /*0038*/ 	.word	0x00000010


	//----- nvinfo : EIATTR_MIN_STACK_SIZE
	.align		4
.L_21:
        /*003c*/ 	.byte	0x04, 0x12
        /*003e*/ 	.short	(.L_23 - .L_22)
	.align		4
.L_22:
        /*0040*/ 	.word	index@(_Z6kernelPdS_S_)
        /*0044*/ 	.word	0x00000010
.L_23:


//--------------------- .nv.compat                --------------------------
	.section	.nv.compat,"",@"SHT_CUDA_COMPAT_INFO"
	.align	4
        /*0000*/ 	.byte	0x02, 0x09, 0x00, 0x00, 0x02, 0x02, 0x01, 0x00, 0x02, 0x05, 0x05, 0x00, 0x03, 0x07, 0x01, 0x01
        /*0010*/ 	.byte	0x02, 0x03, 0x00, 0x00, 0x02, 0x06, 0x01, 0x00, 0x04, 0x0b, 0x08, 0x00, 0x01, 0x00, 0x00, 0x00
        /*0020*/ 	.byte	0x00, 0x00, 0x00, 0x00


//--------------------- .nv.info._Z6kernelPdS_S_  --------------------------
	.section	.nv.info._Z6kernelPdS_S_,"",@"SHT_CUDA_INFO"
	.sectionflags	@""
	.align	4


	//----- nvinfo : EIATTR_CUDA_API_VERSION
	.align		4
        /*0000*/ 	.byte	0x04, 0x37
        /*0002*/ 	.short	(.L_25 - .L_24)
.L_24:
        /*0004*/ 	.word	0x00000082


	//----- nvinfo : EIATTR_KPARAM_INFO
	.align		4
.L_25:
        /*0008*/ 	.byte	0x04, 0x17
        /*000a*/ 	.short	(.L_27 - .L_26)
.L_26:
        /*000c*/ 	.word	0x00000000
        /*0010*/ 	.short	0x0002
        /*0012*/ 	.short	0x0010
        /*0014*/ 	.byte	0x00, 0xf5, 0x21, 0x00


	//----- nvinfo : EIATTR_KPARAM_INFO
	.align		4
.L_27:
        /*0018*/ 	.byte	0x04, 0x17
        /*001a*/ 	.short	(.L_29 - .L_28)
.L_28:
        /*001c*/ 	.word	0x00000000
        /*0020*/ 	.short	0x0001
        /*0022*/ 	.short	0x0008
        /*0024*/ 	.byte	0x00, 0xf5, 0x21, 0x00


	//----- nvinfo : EIATTR_KPARAM_INFO
	.align		4
.L_29:
        /*0028*/ 	.byte	0x04, 0x17
        /*002a*/ 	.short	(.L_31 - .L_30)
.L_30:
        /*002c*/ 	.word	0x00000000
        /*0030*/ 	.short	0x0000
        /*0032*/ 	.short	0x0000
        /*0034*/ 	.byte	0x00, 0xf5, 0x21, 0x00


	//----- nvinfo : EIATTR_SPARSE_MMA_MASK
	.align		4
.L_31:
        /*0038*/ 	.byte	0x03, 0x50
        /*003a*/ 	.short	0x0000


	//----- nvinfo : EIATTR_MAXREG_COUNT
	.align		4
        /*003c*/ 	.byte	0x03, 0x1b
        /*003e*/ 	.short	0x00ff


	//----- nvinfo : EIATTR_EXTERNS
	.align		4
        /*0040*/ 	.byte	0x04, 0x0f
        /*0042*/ 	.short	(.L_33 - .L_32)


	//   ....[0]....
	.align		4
.L_32:
        /*0044*/ 	.word	index@(malloc)


	//   ....[1]....
	.align		4
        /*0048*/ 	.word	index@(free)


	//   ....[2]....
	.align		4
        /*004c*/ 	.word	index@(vprintf)


	//----- nvinfo : EIATTR_MERCURY_ISA_VERSION
	.align		4
.L_33:
        /*0050*/ 	.byte	0x03, 0x5f
        /*0052*/ 	.short	0x0101


	//----- nvinfo : EIATTR_VRC_CTA_INIT_COUNT
	.align		4
        /*0054*/ 	.byte	0x02, 0x4a
	.zero		1
	.zero		1


	//----- nvinfo : EIATTR_SYSCALL_OFFSETS
	.align		4
        /*0058*/ 	.byte	0x04, 0x46
        /*005a*/ 	.short	(.L_35 - .L_34)


	//   ....[0]....
.L_34:
        /*005c*/ 	.word	0x00000140


	//   ....[1]....
        /*0060*/ 	.word	0x00000230


	//   ....[2]....
        /*0064*/ 	.word	0x00000720


	//   ....[3]....
        /*0068*/ 	.word	0x000007c0


	//   ....[4]....
        /*006c*/ 	.word	0x00000890


	//   ....[5]....
        /*0070*/ 	.word	0x00001dc0


	//   ....[6]....
        /*0074*/ 	.word	0x00005720


	//   ....[7]....
        /*0078*/ 	.word	0x00009cc0


	//   ....[8]....
        /*007c*/ 	.word	0x00009d10


	//   ....[9]....
        /*0080*/ 	.word	0x00009d60


	//----- nvinfo : EIATTR_EXIT_INSTR_OFFSETS
	.align		4
.L_35:
        /*0084*/ 	.byte	0x04, 0x1c
        /*0086*/ 	.short	(.L_37 - .L_36)


	//   ....[0]....
.L_36:
        /*0088*/ 	.word	0x00000090


	//   ....[1]....
        /*008c*/ 	.word	0x00009d70


	//----- nvinfo : EIATTR_CRS_STACK_SIZE
	.align		4
.L_37:
        /*0090*/ 	.byte	0x04, 0x1e
        /*0092*/ 	.short	(.L_39 - .L_38)
.L_38:
        /*0094*/ 	.word	0x00000000


	//----- nvinfo : EIATTR_CBANK_PARAM_SIZE
	.align		4
.L_39:
        /*0098*/ 	.byte	0x03, 0x19
        /*009a*/ 	.short	0x0018


	//----- nvinfo : EIATTR_PARAM_CBANK
	.align		4
        /*009c*/ 	.byte	0x04, 0x0a
        /*009e*/ 	.short	(.L_41 - .L_40)
	.align		4
.L_40:
        /*00a0*/ 	.word	index@(.nv.constant0._Z6kernelPdS_S_)
        /*00a4*/ 	.short	0x0380
        /*00a6*/ 	.short	0x0018


	//----- nvinfo : EIATTR_SW_WAR
	.align		4
.L_41:
        /*00a8*/ 	.byte	0x04, 0x36
        /*00aa*/ 	.short	(.L_43 - .L_42)
.L_42:
        /*00ac*/ 	.word	0x00000008
.L_43:


//--------------------- .nv.callgraph             --------------------------
	.section	.nv.callgraph,"",@"SHT_CUDA_CALLGRAPH"
	.align	4
	.sectionentsize	8
	.align		4
        /*0000*/ 	.word	0x00000000
	.align		4
        /*0004*/ 	.word	0xffffffff
	.align		4
        /*0008*/ 	.word	index@(_Z6kernelPdS_S_)
	.align		4
        /*000c*/ 	.word	index@(free)
	.align		4
        /*0010*/ 	.word	index@(_Z6kernelPdS_S_)
	.align		4
        /*0014*/ 	.word	index@(vprintf)
	.align		4
        /*0018*/ 	.word	index@(_Z6kernelPdS_S_)
	.align		4
        /*001c*/ 	.word	index@(malloc)
	.align		4
        /*0020*/ 	.word	0x00000000
	.align		4
        /*0024*/ 	.word	0xfffffffe
	.align		4
        /*0028*/ 	.word	0x00000000
	.align		4
        /*002c*/ 	.word	0xfffffffd
	.align		4
        /*0030*/ 	.word	0x00000000
	.align		4
        /*0034*/ 	.word	0xfffffffc


//--------------------- .nv.constant4             --------------------------
	.section	.nv.constant4,"a",@progbits
	.align	8
	.align		8
.nv.constant4:
        /*0000*/ 	.dword	malloc
	.align		8
        /*0008*/ 	.dword	free
	.align		8
        /*0010*/ 	.dword	vprintf
	.align		8
        /*0018*/ 	.dword	nx
	.align		8
        /*0020*/ 	.dword	ny
	.align		8
        /*0028*/ 	.dword	nt
	.align		8
        /*0030*/ 	.dword	nit
	.align		8
        /*0038*/ 	.dword	c
	.align		8
        /*0040*/ 	.dword	dx
	.align		8
        /*0048*/ 	.dword	dy
	.align		8
        /*0050*/ 	.dword	rho
	.align		8
        /*0058*/ 	.dword	nu
	.align		8
        /*0060*/ 	.dword	dt
	.align		8
        /*0068*/ 	.dword	$str
	.align		8
        /*0070*/ 	.dword	$str$1


//--------------------- .text._Z6kernelPdS_S_     --------------------------
	.section	.text._Z6kernelPdS_S_,"ax",@progbits
	.align	128
        .global         _Z6kernelPdS_S_
        .type           _Z6kernelPdS_S_,@function
        .size           _Z6kernelPdS_S_,(.L_x_192 - _Z6kernelPdS_S_)
        .other          _Z6kernelPdS_S_,@"STO_CUDA_ENTRY STV_DEFAULT"
_Z6kernelPdS_S_:
.text._Z6kernelPdS_S_:
[----:B------:R-:W0:Y:S01]  /*0000*/  LDC R1, c[0x0][0x37c] ;  /* 0x0000df00ff017b82 */ /* 0x000e220000000800 */
[----:B------:R-:W1:Y:S01]  /*0010*/  S2R R16, SR_CTAID.X ;  /* 0x0000000000107919 */ /* 0x000e620000002500 */
[----:B------:R-:W2:Y:S01]  /*0020*/  LDCU UR4, c[0x0][0x2f8] ;  /* 0x00005f00ff0477ac */ /* 0x000ea20008000800 */
[----:B0-----:R-:W-:Y:S01]  /*0030*/  VIADD R1, R1, 0xfffffff0 ;  /* 0xfffffff001017836 */ /* 0x001fe20000000000 */
[----:B------:R-:W1:Y:S01]  /*0040*/  S2R R17, SR_TID.X ;  /* 0x0000000000117919 */ /* 0x000e620000002100 */
[----:B------:R-:W0:Y:S03]  /*0050*/  LDCU UR5, c[0x0][0x2fc] ;  /* 0x00005f80ff0577ac */ /* 0x000e260008000800 */
[----:B--2---:R-:W-:-:S05]  /*0060*/  IADD3 R18, P1, PT, R1, UR4, RZ ;  /* 0x0000000401127c10 */ /* 0x004fca000ff3e0ff */
[----:B0-----:R-:W-:Y:S01]  /*0070*/  IMAD.X R19, RZ, RZ, UR5, P1 ;  /* 0x00000005ff137e24 */ /* 0x001fe200088e06ff */
[----:B-1----:R-:W-:-:S13]  /*0080*/  LOP3.LUT P0, RZ, R16, R17, RZ, 0xfc, !PT ;  /* 0x0000001110ff7212 */ /* 0x002fda000780fcff */
[----:B------:R-:W-:Y:S05]  /*0090*/  @P0 EXIT ;  /* 0x000000000000094d */ /* 0x000fea0003800000 */
[----:B------:R-:W0:Y:S01]  /*00a0*/  LDC.64 R2, c[0x4][0x18] ;  /* 0x01000600ff027b82 */ /* 0x000e220000000a00 */
[----:B------:R-:W0:Y:S07]  /*00b0*/  LDCU.64 UR36, c[0x0][0x358] ;  /* 0x00006b00ff2477ac */ /* 0x000e2e0008000a00 */
[----:B------:R-:W1:Y:S01]  /*00c0*/  LDC.64 R8, c[0x4][0x20] ;  /* 0x01000800ff087b82 */ /* 0x000e620000000a00 */
[----:B0-----:R-:W2:Y:S04]  /*00d0*/  LDG.E R2, desc[UR36][R2.64] ;  /* 0x0000002402027981 */ /* 0x001ea8000c1e1900 */
[----:B-1----:R-:W2:Y:S01]  /*00e0*/  LDG.E R9, desc[UR36][R8.64] ;  /* 0x0000002408097981 */ /* 0x002ea2000c1e1900 */
[----:B------:R-:W-:-:S04]  /*00f0*/  MOV R0, 0x0 ;  /* 0x0000000000007802 */ /* 0x000fc80000000f00 */
[----:B------:R0:W1:Y:S01]  /*0100*/  LDC.64 R10, c[0x4][R0] ;  /* 0x01000000000a7b82 */ /* 0x0000620000000a00 */
[----:B--2---:R-:W-:-:S04]  /*0110*/  IMAD R4, R2, R9, RZ ;  /* 0x0000000902047224 */ /* 0x004fc800078e02ff */
[----:B01----:R-:W-:-:S07]  /*0120*/  IMAD.WIDE R4, R4, 0x8, RZ ;  /* 0x0000000804047825 */ /* 0x003fce00078e02ff */
[----:B------:R-:W-:-:S07]  /*0130*/  LEPC R20, `(.L_x_0) ;  /* 0x000000001014794e */ /* 0x000fce0000000000 */
[----:B------:R-:W-:Y:S05]  /*0140*/  CALL.ABS.NOINC R10 ;  /* 0x000000000a007343 */ /* 0x000fea0003c00000 */
.L_x_0:
[----:B------:R-:W-:Y:S01]  /*0150*/  ISETP.NE.AND P0, PT, R16, RZ, PT ;  /* 0x000000ff1000720c */ /* 0x000fe20003f05270 */
[----:B------:R-:W0:Y:S01]  /*0160*/  LDCU.64 UR4, c[0x4][0x68] ;  /* 0x01000d00ff0477ac */ /* 0x000e220008000a00 */
[----:B------:R-:W-:Y:S01]  /*0170*/  MOV R2, 0x10 ;  /* 0x0000001000027802 */ /* 0x000fe20000000f00 */
[----:B------:R1:W-:Y:S01]  /*0180*/  STL.64 [R1], R16 ;  /* 0x0000001001007387 */ /* 0x0003e20000100a00 */
[----:B------:R-:W-:Y:S01]  /*0190*/  SEL R0, RZ, 0x1, P0 ;  /* 0x00000001ff007807 */ /* 0x000fe20000000000 */
[----:B------:R-:W-:Y:S02]  /*01a0*/  IMAD.MOV.U32 R6, RZ, RZ, R18 ;  /* 0x000000ffff067224 */ /* 0x000fe400078e0012 */
[----:B------:R-:W-:Y:S01]  /*01b0*/  IMAD.MOV.U32 R7, RZ, RZ, R19 ;  /* 0x000000ffff077224 */ /* 0x000fe200078e0013 */
[----:B------:R-:W2:Y:S01]  /*01c0*/  LDC.64 R2, c[0x4][R2] ;  /* 0x0100000002027b82 */ /* 0x000ea20000000a00 */
[----:B------:R3:W-:Y:S01]  /*01d0*/  STL [R1+0x8], R0 ;  /* 0x0000080001007387 */ /* 0x0007e20000100800 */
[----:B-1----:R-:W-:-:S02]  /*01e0*/  IMAD.MOV.U32 R16, RZ, RZ, R4 ;  /* 0x000000ffff107224 */ /* 0x002fc400078e0004 */
[----:B------:R-:W-:Y:S02]  /*01f0*/  IMAD.MOV.U32 R17, RZ, RZ, R5 ;  /* 0x000000ffff117224 */ /* 0x000fe400078e0005 */
[----:B0-----:R-:W-:Y:S02]  /*0200*/  IMAD.U32 R4, RZ, RZ, UR4 ;  /* 0x00000004ff047e24 */ /* 0x001fe4000f8e00ff */
[----:B---3--:R-:W-:-:S07]  /*0210*/  IMAD.U32 R5, RZ, RZ, UR5 ;  /* 0x00000005ff057e24 */ /* 0x008fce000f8e00ff */
[----:B------:R-:W-:-:S07]  /*0220*/  LEPC R20, `(.L_x_1) ;  /* 0x000000001014794e */ /* 0x000fce0000000000 */
[----:B--2---:R-:W-:Y:S05]  /*0230*/  CALL.ABS.NOINC R2 ;  /* 0x0000000002007343 */ /* 0x004fea0003c00000 */
.L_x_1:
[----:B------:R-:W0:Y:S08]  /*0240*/  LDC.64 R2, c[0x4][0x20] ;  /* 0x01000800ff027b82 */ /* 0x000e300000000a00 */
[----:B------:R-:W1:Y:S01]  /*0250*/  LDC.64 R4, c[0x4][0x18] ;  /* 0x01000600ff047b82 */ /* 0x000e620000000a00 */
[----:B0-----:R-:W2:Y:S04]  /*0260*/  LDG.E R2, desc[UR36][R2.64] ;  /* 0x0000002402027981 */ /* 0x001ea8000c1e1900 */
[----:B-1----:R-:W2:Y:S02]  /*0270*/  LDG.E R5, desc[UR36][R4.64] ;  /* 0x0000002404057981 */ /* 0x002ea4000c1e1900 */
[----:B--2---:R-:W-:-:S05]  /*0280*/  IMAD R0, R2, R5, RZ ;  /* 0x0000000502007224 */ /* 0x004fca00078e02ff */
[----:B------:R-:W-:-:S13]  /*0290*/  ISETP.GE.AND P0, PT, R0, 0x1, PT ;  /* 0x000000010000780c */ /* 0x000fda0003f06270 */
[----:B------:R-:W-:Y:S05]  /*02a0*/  @!P0 BRA `(.L_x_2) ;  /* 0x0000000400008947 */ /* 0x000fea0003800000 */
[C---:B------:R-:W-:Y:S01]  /*02b0*/  ISETP.GE.U32.AND P0, PT, R0.reuse, 0x10, PT ;  /* 0x000000100000780c */ /* 0x040fe20003f06070 */
[----:B------:R-:W-:Y:S01]  /*02c0*/  IMAD.MOV.U32 R5, RZ, RZ, RZ ;  /* 0x000000ffff057224 */ /* 0x000fe200078e00ff */
[----:B------:R-:W-:-:S04]  /*02d0*/  LOP3.LUT R6, R0, 0xf, RZ, 0xc0, !PT ;  /* 0x0000000f00067812 */ /* 0x000fc800078ec0ff */
[----:B------:R-:W-:-:S07]  /*02e0*/  ISETP.NE.AND P1, PT, R6, RZ, PT ;  /* 0x000000ff0600720c */ /* 0x000fce0003f25270 */
[----:B------:R-:W-:Y:S06]  /*02f0*/  @!P0 BRA `(.L_x_3) ;  /* 0x0000000000608947 */ /* 0x000fec0003800000 */
[----:B------:R-:W-:Y:S01]  /*0300*/  BSSY.RECONVERGENT B0, `(.L_x_3) ;  /* 0x0000017000007945 */ /* 0x000fe20003800200 */
[----:B------:R-:W-:Y:S01]  /*0310*/  LOP3.LUT R5, R0, 0x7ffffff0, RZ, 0xc0, !PT ;  /* 0x7ffffff000057812 */ /* 0x000fe200078ec0ff */
[----:B------:R-:W-:-:S07]  /*0320*/  IMAD.MOV.U32 R4, RZ, RZ, RZ ;  /* 0x000000ffff047224 */ /* 0x000fce00078e00ff */
.L_x_4:
[----:B0-----:R-:W-:-:S04]  /*0330*/  IMAD.WIDE.U32 R2, R4, 0x8, R16 ;  /* 0x0000000804027825 */ /* 0x001fc800078e0010 */
[----:B------:R-:W-:Y:S01]  /*0340*/  VIADD R4, R4, 0x10 ;  /* 0x0000001004047836 */ /* 0x000fe20000000000 */
[----:B------:R0:W-:Y:S04]  /*0350*/  ST.E.64 desc[UR36][R2.64], RZ ;  /* 0x000000ff02007985 */ /* 0x0001e8000c101b24 */
[----:B------:R0:W-:Y:S01]  /*0360*/  ST.E.64 desc[UR36][R2.64+0x8], RZ ;  /* 0x000008ff02007985 */ /* 0x0001e2000c101b24 */
[----:B------:R-:W-:-:S03]  /*0370*/  ISETP.NE.AND P0, PT, R4, R5, PT ;  /* 0x000000050400720c */ /* 0x000fc60003f05270 */
[----:B------:R0:W-:Y:S04]  /*0380*/  ST.E.64 desc[UR36][R2.64+0x10], RZ ;  /* 0x000010ff02007985 */ /* 0x0001e8000c101b24 */
        /* <DEDUP_REMOVED lines=12> */
[----:B------:R0:W-:Y:S01]  /*0450*/  ST.E.64 desc[UR36][R2.64+0x78], RZ ;  /* 0x000078ff02007985 */ /* 0x0001e2000c101b24 */
[----:B------:R-:W-:Y:S05]  /*0460*/  @P0 BRA `(.L_x_4) ;  /* 0xfffffffc00b00947 */ /* 0x000fea000383ffff */
[----:B------:R-:W-:Y:S05]  /*0470*/  BSYNC.RECONVERGENT B0 ;  /* 0x0000000000007941 */ /* 0x000fea0003800200 */
.L_x_3:
[----:B------:R-:W-:Y:S04]  /*0480*/  BSSY.RECONVERGENT B0, `(.L_x_2) ;  /* 0x0000022000007945 */ /* 0x000fe80003800200 */
[----:B------:R-:W-:Y:S05]  /*0490*/  @!P1 BRA `(.L_x_5) ;  /* 0x0000000000809947 */ /* 0x000fea0003800000 */
[----:B------:R-:W-:Y:S02]  /*04a0*/  ISETP.GE.U32.AND P0, PT, R6, 0x8, PT ;  /* 0x000000080600780c */ /* 0x000fe40003f06070 */
[----:B------:R-:W-:-:S04]  /*04b0*/  LOP3.LUT R4, R0, 0x7, RZ, 0xc0, !PT ;  /* 0x0000000700047812 */ /* 0x000fc800078ec0ff */
[----:B------:R-:W-:-:S07]  /*04c0*/  ISETP.NE.AND P1, PT, R4, RZ, PT ;  /* 0x000000ff0400720c */ /* 0x000fce0003f25270 */
[----:B------:R-:W-:Y:S06]  /*04d0*/  @!P0 BRA `(.L_x_6) ;  /* 0x0000000000288947 */ /* 0x000fec0003800000 */
[----:B0-----:R-:W-:-:S04]  /*04e0*/  IMAD.WIDE.U32 R2, R5, 0x8, R16 ;  /* 0x0000000805027825 */ /* 0x001fc800078e0010 */
[----:B------:R-:W-:Y:S01]  /*04f0*/  VIADD R5, R5, 0x8 ;  /* 0x0000000805057836 */ /* 0x000fe20000000000 */
[----:B------:R1:W-:Y:S04]  /*0500*/  ST.E.64 desc[UR36][R2.64], RZ ;  /* 0x000000ff02007985 */ /* 0x0003e8000c101b24 */
[----:B------:R1:W-:Y:S04]  /*0510*/  ST.E.64 desc[UR36][R2.64+0x8], RZ ;  /* 0x000008ff02007985 */ /* 0x0003e8000c101b24 */
[----:B------:R1:W-:Y:S04]  /*0520*/  ST.E.64 desc[UR36][R2.64+0x10], RZ ;  /* 0x000010ff02007985 */ /* 0x0003e8000c101b24 */
[----:B------:R1:W-:Y:S04]  /*0530*/  ST.E.64 desc[UR36][R2.64+0x18], RZ ;  /* 0x000018ff02007985 */ /* 0x0003e8000c101b24 */
[----:B------:R1:W-:Y:S04]  /*0540*/  ST.E.64 desc[UR36][R2.64+0x20], RZ ;  /* 0x000020ff02007985 */ /* 0x0003e8000c101b24 */
[----:B------:R1:W-:Y:S04]  /*0550*/  ST.E.64 desc[UR36][R2.64+0x28], RZ ;  /* 0x000028ff02007985 */ /* 0x0003e8000c101b24 */
[----:B------:R1:W-:Y:S04]  /*0560*/  ST.E.64 desc[UR36][R2.64+0x30], RZ ;  /* 0x000030ff02007985 */ /* 0x0003e8000c101b24 */
[----:B------:R1:W-:Y:S02]  /*0570*/  ST.E.64 desc[UR36][R2.64+0x38], RZ ;  /* 0x000038ff02007985 */ /* 0x0003e4000c101b24 */
.L_x_6:
[----:B------:R-:W-:Y:S05]  /*0580*/  @!P1 BRA `(.L_x_5) ;  /* 0x0000000000449947 */ /* 0x000fea0003800000 */
[----:B------:R-:W-:Y:S02]  /*0590*/  ISETP.GE.U32.AND P0, PT, R4, 0x4, PT ;  /* 0x000000040400780c */ /* 0x000fe40003f06070 */
[----:B------:R-:W-:-:S04]  /*05a0*/  LOP3.LUT R0, R0, 0x3, RZ, 0xc0, !PT ;  /* 0x0000000300007812 */ /* 0x000fc800078ec0ff */
[----:B------:R-:W-:-:S07]  /*05b0*/  ISETP.NE.AND P1, PT, R0, RZ, PT ;  /* 0x000000ff0000720c */ /* 0x000fce0003f25270 */
[----:B01----:R-:W-:-:S04]  /*05c0*/  @P0 IMAD.WIDE.U32 R2, R5, 0x8, R16 ;  /* 0x0000000805020825 */ /* 0x003fc800078e0010 */
[----:B------:R-:W-:Y:S01]  /*05d0*/  @P0 VIADD R5, R5, 0x4 ;  /* 0x0000000405050836 */ /* 0x000fe20000000000 */
[----:B------:R2:W-:Y:S04]  /*05e0*/  @P0 ST.E.64 desc[UR36][R2.64], RZ ;  /* 0x000000ff02000985 */ /* 0x0005e8000c101b24 */
[----:B------:R2:W-:Y:S04]  /*05f0*/  @P0 ST.E.64 desc[UR36][R2.64+0x8], RZ ;  /* 0x000008ff02000985 */ /* 0x0005e8000c101b24 */
[----:B------:R2:W-:Y:S04]  /*0600*/  @P0 ST.E.64 desc[UR36][R2.64+0x10], RZ ;  /* 0x000010ff02000985 */ /* 0x0005e8000c101b24 */
[----:B------:R2:W-:Y:S01]  /*0610*/  @P0 ST.E.64 desc[UR36][R2.64+0x18], RZ ;  /* 0x000018ff02000985 */ /* 0x0005e2000c101b24 */
[----:B------:R-:W-:Y:S05]  /*0620*/  @!P1 BRA `(.L_x_5) ;  /* 0x00000000001c9947 */ /* 0x000fea0003800000 */
[----:B------:R-:W-:-:S07]  /*0630*/  IMAD.MOV.U32 R7, RZ, RZ, RZ ;  /* 0x000000ffff077224 */ /* 0x000fce00078e00ff */
.L_x_7:
[----:B--2---:R-:W-:-:S04]  /*0640*/  IMAD.WIDE.U32 R2, R5, 0x8, R16 ;  /* 0x0000000805027825 */ /* 0x004fc800078e0010 */
[----:B------:R-:W-:Y:S01]  /*0650*/  VIADD R7, R7, 0x1 ;  /* 0x0000000107077836 */ /* 0x000fe20000000000 */
[----:B------:R3:W-:Y:S01]  /*0660*/  ST.E.64 desc[UR36][R2.64], RZ ;  /* 0x000000ff02007985 */ /* 0x0007e2000c101b24 */
[----:B------:R-:W-:-:S03]  /*0670*/  VIADD R5, R5, 0x1 ;  /* 0x0000000105057836 */ /* 0x000fc60000000000 */
[----:B------:R-:W-:-:S13]  /*0680*/  ISETP.NE.AND P0, PT, R7, R0, PT ;  /* 0x000000000700720c */ /* 0x000fda0003f05270 */
[----:B---3--:R-:W-:Y:S05]  /*0690*/  @P0 BRA `(.L_x_7) ;  /* 0xfffffffc00e80947 */ /* 0x008fea000383ffff */
.L_x_5:
[----:B------:R-:W-:Y:S05]  /*06a0*/  BSYNC.RECONVERGENT B0 ;  /* 0x0000000000007941 */ /* 0x000fea0003800200 */
.L_x_2:
[----:B------:R-:W-:Y:S01]  /*06b0*/  MOV R0, 0x10 ;  /* 0x0000001000007802 */ /* 0x000fe20000000f00 */
[----:B------:R-:W3:Y:S01]  /*06c0*/  LDCU.64 UR4, c[0x4][0x70] ;  /* 0x01000e00ff0477ac */ /* 0x000ee20008000a00 */
[----:B------:R-:W-:Y:S02]  /*06d0*/  CS2R R6, SRZ ;  /* 0x0000000000067805 */ /* 0x000fe4000001ff00 */
[----:B012---:R0:W1:Y:S01]  /*06e0*/  LDC.64 R2, c[0x4][R0] ;  /* 0x0100000000027b82 */ /* 0x0070620000000a00 */
[----:B---3--:R-:W-:Y:S02]  /*06f0*/  IMAD.U32 R4, RZ, RZ, UR4 ;  /* 0x00000004ff047e24 */ /* 0x008fe4000f8e00ff */
[----:B0-----:R-:W-:-:S07]  /*0700*/  IMAD.U32 R5, RZ, RZ, UR5 ;  /* 0x00000005ff057e24 */ /* 0x001fce000f8e00ff */
[----:B------:R-:W-:-:S07]  /*0710*/  LEPC R20, `(.L_x_8) ;  /* 0x000000001014794e */ /* 0x000fce0000000000 */
[----:B-1----:R-:W-:Y:S05]  /*0720*/  CALL.ABS.NOINC R2 ;  /* 0x0000000002007343 */ /* 0x002fea0003c00000 */
.L_x_8:
[----:B------:R-:W0:Y:S08]  /*0730*/  LDC.64 R2, c[0x4][0x18] ;  /* 0x01000600ff027b82 */ /* 0x000e300000000a00 */
        /* <DEDUP_REMOVED lines=9> */
.L_x_9:
[----:B------:R-:W0:Y:S08]  /*07d0*/  LDC.64 R6, c[0x4][0x18] ;  /* 0x01000600ff067b82 */ /* 0x000e300000000a00 */
[----:B------:R-:W1:Y:S01]  /*07e0*/  LDC.64 R8, c[0x4][0x20] ;  /* 0x01000800ff087b82 */ /* 0x000e620000000a00 */
[----:B0-----:R-:W2:Y:S04]  /*07f0*/  LDG.E R6, desc[UR36][R6.64] ;  /* 0x0000002406067981 */ /* 0x001ea8000c1e1900 */
[----:B-1----:R-:W2:Y:S03]  /*0800*/  LDG.E R9, desc[UR36][R8.64] ;  /* 0x0000002408097981 */ /* 0x002ea6000c1e1900 */
[----:B------:R0:W1:Y:S01]  /*0810*/  LDC.64 R10, c[0x4][R18] ;  /* 0x01000000120a7b82 */ /* 0x0000620000000a00 */
[----:B------:R-:W-:-:S02]  /*0820*/  IMAD.MOV.U32 R19, RZ, RZ, R5 ;  /* 0x000000ffff137224 */ /* 0x000fc400078e0005 */
[----:B0-----:R-:W-:Y:S02]  /*0830*/  IMAD.MOV.U32 R18, RZ, RZ, R4 ;  /* 0x000000ffff127224 */ /* 0x001fe400078e0004 */
[----:B--2---:R-:W-:-:S04]  /*0840*/  IMAD R2, R6, R9, RZ ;  /* 0x0000000906027224 */ /* 0x004fc800078e02ff */
[----:B------:R-:W-:-:S04]  /*0850*/  IMAD.WIDE R2, R2, 0x8, RZ ;  /* 0x0000000802027825 */ /* 0x000fc800078e02ff */
[----:B------:R-:W-:Y:S02]  /*0860*/  IMAD.MOV.U32 R4, RZ, RZ, R2 ;  /* 0x000000ffff047224 */ /* 0x000fe400078e0002 */
[----:B-1----:R-:W-:-:S07]  /*0870*/  IMAD.MOV.U32 R5, RZ, RZ, R3 ;  /* 0x000000ffff057224 */ /* 0x002fce00078e0003 */
[----:B------:R-:W-:-:S07]  /*0880*/  LEPC R20, `(.L_x_10) ;  /* 0x000000001014794e */ /* 0x000fce0000000000 */
[----:B------:R-:W-:Y:S05]  /*0890*/  CALL.ABS.NOINC R10 ;  /* 0x000000000a007343 */ /* 0x000fea0003c00000 */
.L_x_10:
[----:B------:R-:W0:Y:S02]  /*08a0*/  LDC.64 R2, c[0x4][0x28] ;  /* 0x01000a00ff027b82 */ /* 0x000e240000000a00 */
[----:B0-----:R-:W2:Y:S01]  /*08b0*/  LDG.E R2, desc[UR36][R2.64] ;  /* 0x0000002402027981 */ /* 0x001ea2000c1e1900 */
[----:B------:R-:W-:Y:S02]  /*08c0*/  IMAD.MOV.U32 R22, RZ, RZ, R4 ;  /* 0x000000ffff167224 */ /* 0x000fe400078e0004 */
[----:B------:R-:W-:Y:S01]  /*08d0*/  IMAD.MOV.U32 R23, RZ, RZ, R5 ;  /* 0x000000ffff177224 */ /* 0x000fe200078e0005 */
[----:B--2---:R-:W-:-:S13]  /*08e0*/  ISETP.GE.AND P0, PT, R2, 0x1, PT ;  /* 0x000000010200780c */ /* 0x004fda0003f06270 */
[----:B------:R-:W-:Y:S05]  /*08f0*/  @!P0 BRA `(.L_x_11) ;  /* 0x0000009000dc8947 */ /* 0x000fea0003800000 */
[----:B------:R-:W0:Y:S08]  /*0900*/  LDC.64 R2, c[0x4][0x18] ;  /* 0x01000600ff027b82 */ /* 0x000e300000000a00 */
[----:B------:R-:W1:Y:S01]  /*0910*/  LDC.64 R4, c[0x4][0x20] ;  /* 0x01000800ff047b82 */ /* 0x000e620000000a00 */
[----:B0-----:R0:W5:Y:S04]  /*0920*/  LDG.E R0, desc[UR36][R2.64] ;  /* 0x0000002402007981 */ /* 0x001168000c1e1900 */
[----:B-1----:R0:W5:Y:S01]  /*0930*/  LDG.E R7, desc[UR36][R4.64] ;  /* 0x0000002404077981 */ /* 0x002162000c1e1900 */
[----:B------:R-:W-:Y:S01]  /*0940*/  BSSY.RECONVERGENT B6, `(.L_x_11) ;  /* 0x0000932000067945 */ /* 0x000fe20003800200 */
[----:B------:R-:W-:-:S07]  /*0950*/  IMAD.MOV.U32 R24, RZ, RZ, RZ ;  /* 0x000000ffff187224 */ /* 0x000fce00078e00ff */
.L_x_175:
[----:B-----5:R-:W-:Y:S01]  /*0960*/  IMAD R8, R7, R0, RZ ;  /* 0x0000000007087224 */ /* 0x020fe200078e02ff */
[----:B------:R-:W-:Y:S04]  /*0970*/  BSSY.RECONVERGENT B0, `(.L_x_12) ;  /* 0x000005a000007945 */ /* 0x000fe80003800200 */
[----:B------:R-:W-:-:S13]  /*0980*/  ISETP.GE.AND P0, PT, R8, 0x1, PT ;  /* 0x000000010800780c */ /* 0x000fda0003f06270 */
[----:B------:R-:W-:Y:S05]  /*0990*/  @!P0 BRA `(.L_x_13) ;  /* 0x00000004005c8947 */ /* 0x000fea0003800000 */
[C---:B------:R-:W-:Y:S01]  /*09a0*/  ISETP.GE.U32.AND P0, PT, R8.reuse, 0x4, PT ;  /* 0x000000040800780c */ /* 0x040fe20003f06070 */
[----:B------:R-:W-:Y:S01]  /*09b0*/  BSSY.RECONVERGENT B1, `(.L_x_14) ;  /* 0x0000021000017945 */ /* 0x000fe20003800200 */
[----:B------:R-:W-:Y:S01]  /*09c0*/  LOP3.LUT R28, R8, 0x3, RZ, 0xc0, !PT ;  /* 0x00000003081c7812 */ /* 0x000fe200078ec0ff */
[----:B------:R-:W-:-:S03]  /*09d0*/  IMAD.MOV.U32 R9, RZ, RZ, RZ ;  /* 0x000000ffff097224 */ /* 0x000fc600078e00ff */
[----:B------:R-:W-:-:S07]  /*09e0*/  ISETP.NE.AND P1, PT, R28, RZ, PT ;  /* 0x000000ff1c00720c */ /* 0x000fce0003f25270 */
[----:B------:R-:W-:Y:S06]  /*09f0*/  @!P0 BRA `(.L_x_15) ;  /* 0x0000000000708947 */ /* 0x000fec0003800000 */
[----:B------:R-:W1:Y:S01]  /*0a00*/  LDCU.64 UR4, c[0x0][0x380] ;  /* 0x00007000ff0477ac */ /* 0x000e620008000a00 */
[----:B------:R-:W-:Y:S02]  /*0a10*/  IADD3 R25, P0, PT, R18, 0x10, RZ ;  /* 0x0000001012197810 */ /* 0x000fe40007f1e0ff */
[----:B------:R-:W-:-:S03]  /*0a20*/  LOP3.LUT R9, R8, 0x7ffffffc, RZ, 0xc0, !PT ;  /* 0x7ffffffc08097812 */ /* 0x000fc600078ec0ff */
[----:B------:R-:W-:Y:S02]  /*0a30*/  IMAD.X R26, RZ, RZ, R19, P0 ;  /* 0x000000ffff1a7224 */ /* 0x000fe400000e0613 */
[----:B------:R-:W-:Y:S01]  /*0a40*/  IMAD.MOV R6, RZ, RZ, -R9 ;  /* 0x000000ffff067224 */ /* 0x000fe200078e0a09 */
[----:B-1----:R-:W-:-:S04]  /*0a50*/  UIADD3 UR4, UP0, UPT, UR4, 0x10, URZ ;  /* 0x0000001004047890 */ /* 0x002fc8000ff1e0ff */
[----:B------:R-:W-:Y:S02]  /*0a60*/  UIADD3.X UR5, UPT, UPT, URZ, UR5, URZ, UP0, !UPT ;  /* 0x00000005ff057290 */ /* 0x000fe400087fe4ff */
[----:B------:R-:W-:-:S04]  /*0a70*/  IMAD.U32 R27, RZ, RZ, UR4 ;  /* 0x00000004ff1b7e24 */ /* 0x000fc8000f8e00ff */
[----:B0-----:R-:W-:-:S07]  /*0a80*/  IMAD.U32 R2, RZ, RZ, UR5 ;  /* 0x00000005ff027e24 */ /* 0x001fce000f8e00ff */
.L_x_16:
[----:B------:R-:W-:Y:S02]  /*0a90*/  IMAD.MOV.U32 R14, RZ, RZ, R27 ;  /* 0x000000ffff0e7224 */ /* 0x000fe400078e001b */
[----:B------:R-:W-:-:S05]  /*0aa0*/  IMAD.MOV.U32 R15, RZ, RZ, R2 ;  /* 0x000000ffff0f7224 */ /* 0x000fca00078e0002 */
[----:B------:R-:W2:Y:S01]  /*0ab0*/  LDG.E.64 R2, desc[UR36][R14.64+-0x10] ;  /* 0xfffff0240e027981 */ /* 0x000ea2000c1e1b00 */
[----:B-1----:R-:W-:Y:S02]  /*0ac0*/  IMAD.MOV.U32 R20, RZ, RZ, R25 ;  /* 0x000000ffff147224 */ /* 0x002fe400078e0019 */
[----:B------:R-:W-:-:S05]  /*0ad0*/  IMAD.MOV.U32 R21, RZ, RZ, R26 ;  /* 0x000000ffff157224 */ /* 0x000fca00078e001a */
[----:B--2---:R0:W-:Y:S04]  /*0ae0*/  ST.E.64 desc[UR36][R20.64+-0x10], R2 ;  /* 0xfffff00214007985 */ /* 0x0041e8000c101b24 */
[----:B------:R-:W2:Y:S04]  /*0af0*/  LDG.E.64 R4, desc[UR36][R14.64+-0x8] ;  /* 0xfffff8240e047981 */ /* 0x000ea8000c1e1b00 */
[----:B--2---:R1:W-:Y:S04]  /*0b00*/  ST.E.64 desc[UR36][R20.64+-0x8], R4 ;  /* 0xfffff80414007985 */ /* 0x0043e8000c101b24 */
[----:B------:R-:W2:Y:S04]  /*0b10*/  LDG.E.64 R10, desc[UR36][R14.64] ;  /* 0x000000240e0a7981 */ /* 0x000ea8000c1e1b00 */
[----:B--2---:R1:W-:Y:S04]  /*0b20*/  ST.E.64 desc[UR36][R20.64], R10 ;  /* 0x0000000a14007985 */ /* 0x0043e8000c101b24 */
[----:B------:R-:W2:Y:S01]  /*0b30*/  LDG.E.64 R12, desc[UR36][R14.64+0x8] ;  /* 0x000008240e0c7981 */ /* 0x000ea2000c1e1b00 */
[----:B------:R-:W-:Y:S01]  /*0b40*/  VIADD R6, R6, 0x4 ;  /* 0x0000000406067836 */ /* 0x000fe20000000000 */
[----:B------:R-:W-:-:S02]  /*0b50*/  IADD3 R27, P2, PT, R14, 0x20, RZ ;  /* 0x000000200e1b7810 */ /* 0x000fc40007f5e0ff */
[----:B------:R-:W-:Y:S02]  /*0b60*/  IADD3 R25, P3, PT, R20, 0x20, RZ ;  /* 0x0000002014197810 */ /* 0x000fe40007f7e0ff */
[----:B------:R-:W-:Y:S01]  /*0b70*/  ISETP.NE.AND P0, PT, R6, RZ, PT ;  /* 0x000000ff0600720c */ /* 0x000fe20003f05270 */
[----:B0-----:R-:W-:Y:S02]  /*0b80*/  IMAD.X R2, RZ, RZ, R15, P2 ;  /* 0x000000ffff027224 */ /* 0x001fe400010e060f */
[----:B------:R-:W-:Y:S01]  /*0b90*/  IMAD.X R26, RZ, RZ, R21, P3 ;  /* 0x000000ffff1a7224 */ /* 0x000fe200018e0615 */
[----:B--2---:R1:W-:Y:S09]  /*0ba0*/  ST.E.64 desc[UR36][R20.64+0x8], R12 ;  /* 0x0000080c14007985 */ /* 0x0043f2000c101b24 */
[----:B------:R-:W-:Y:S05]  /*0bb0*/  @P0 BRA `(.L_x_16) ;  /* 0xfffffffc00b40947 */ /* 0x000fea000383ffff */
.L_x_15:
[----:B------:R-:W-:Y:S05]  /*0bc0*/  BSYNC.RECONVERGENT B1 ;  /* 0x0000000000017941 */ /* 0x000fea0003800200 */
.L_x_14:
[----:B------:R-:W-:Y:S04]  /*0bd0*/  BSSY.RECONVERGENT B1, `(.L_x_17) ;  /* 0x000000f000017945 */ /* 0x000fe80003800200 */
[----:B------:R-:W-:Y:S05]  /*0be0*/  @!P1 BRA `(.L_x_18) ;  /* 0x0000000000349947 */ /* 0x000fea0003800000 */
[----:B0-----:R-:W1:Y:S02]  /*0bf0*/  LDC.64 R2, c[0x0][0x380] ;  /* 0x0000e000ff027b82 */ /* 0x001e640000000a00 */
[----:B-1----:R-:W-:-:S05]  /*0c00*/  IMAD.WIDE.U32 R4, R9, 0x8, R2 ;  /* 0x0000000809047825 */ /* 0x002fca00078e0002 */
[----:B------:R-:W2:Y:S01]  /*0c10*/  LDG.E.64 R2, desc[UR36][R4.64] ;  /* 0x0000002404027981 */ /* 0x000ea2000c1e1b00 */
[----:B------:R-:W-:Y:S01]  /*0c20*/  IMAD.WIDE.U32 R10, R9, 0x8, R18 ;  /* 0x00000008090a7825 */ /* 0x000fe200078e0012 */
[----:B------:R-:W-:-:S04]  /*0c30*/  ISETP.NE.AND P0, PT, R28, 0x1, PT ;  /* 0x000000011c00780c */ /* 0x000fc80003f05270 */
[----:B--2---:R2:W-:Y:S09]  /*0c40*/  ST.E.64 desc[UR36][R10.64], R2 ;  /* 0x000000020a007985 */ /* 0x0045f2000c101b24 */
[----:B------:R-:W-:Y:S05]  /*0c50*/  @!P0 BRA `(.L_x_18) ;  /* 0x0000000000188947 */ /* 0x000fea0003800000 */
[----:B--2---:R-:W2:Y:S01]  /*0c60*/  LDG.E.64 R2, desc[UR36][R4.64+0x8] ;  /* 0x0000082404027981 */ /* 0x004ea2000c1e1b00 */
[----:B------:R-:W-:-:S03]  /*0c70*/  ISETP.NE.AND P0, PT, R28, 0x2, PT ;  /* 0x000000021c00780c */ /* 0x000fc60003f05270 */
[----:B--2---:R3:W-:Y:S10]  /*0c80*/  ST.E.64 desc[UR36][R10.64+0x8], R2 ;  /* 0x000008020a007985 */ /* 0x0047f4000c101b24 */
[----:B------:R-:W-:Y:S05]  /*0c90*/  @!P0 BRA `(.L_x_18) ;  /* 0x0000000000088947 */ /* 0x000fea0003800000 */
[----:B---3--:R-:W2:Y:S04]  /*0ca0*/  LDG.E.64 R2, desc[UR36][R4.64+0x10] ;  /* 0x0000102404027981 */ /* 0x008ea8000c1e1b00 */
[----:B--2---:R4:W-:Y:S02]  /*0cb0*/  ST.E.64 desc[UR36][R10.64+0x10], R2 ;  /* 0x000010020a007985 */ /* 0x0049e4000c101b24 */
.L_x_18:
[----:B------:R-:W-:Y:S05]  /*0cc0*/  BSYNC.RECONVERGENT B1 ;  /* 0x0000000000017941 */ /* 0x000fea0003800200 */
.L_x_17:
[----:B------:R-:W-:Y:S01]  /*0cd0*/  ISETP.GE.U32.AND P0, PT, R8, 0x4, PT ;  /* 0x000000040800780c */ /* 0x000fe20003f06070 */
[----:B------:R-:W-:Y:S01]  /*0ce0*/  BSSY.RECONVERGENT B1, `(.L_x_19) ;  /* 0x0000014000017945 */ /* 0x000fe20003800200 */
[----:B------:R-:W-:Y:S01]  /*0cf0*/  ISETP.NE.AND P1, PT, R28, RZ, PT ;  /* 0x000000ff1c00720c */ /* 0x000fe20003f25270 */
[----:B------:R-:W-:-:S10]  /*0d00*/  IMAD.MOV.U32 R9, RZ, RZ, RZ ;  /* 0x000000ffff097224 */ /* 0x000fd400078e00ff */
[----:B------:R-:W-:Y:S05]  /*0d10*/  @!P0 BRA `(.L_x_20) ;  /* 0x0000000000408947 */ /* 0x000fea0003800000 */
[----:B------:R-:W-:Y:S01]  /*0d20*/  LOP3.LUT R9, R8, 0x7ffffffc, RZ, 0xc0, !PT ;  /* 0x7ffffffc08097812 */ /* 0x000fe200078ec0ff */
[----:B------:R-:W-:-:S07]  /*0d30*/  IMAD.MOV.U32 R25, RZ, RZ, RZ ;  /* 0x000000ffff197224 */ /* 0x000fce00078e00ff */
.L_x_21:
[----:B0-234-:R-:W0:Y:S02]  /*0d40*/  LDC.64 R2, c[0x0][0x388] ;  /* 0x0000e200ff027b82 */ /* 0x01de240000000a00 */
[----:B0-----:R-:W-:-:S05]  /*0d50*/  IMAD.WIDE.U32 R2, R25, 0x8, R2 ;  /* 0x0000000819027825 */ /* 0x001fca00078e0002 */
[----:B-1----:R-:W2:Y:S01]  /*0d60*/  LDG.E.64 R4, desc[UR36][R2.64] ;  /* 0x0000002402047981 */ /* 0x002ea2000c1e1b00 */
[----:B------:R-:W-:-:S05]  /*0d70*/  IMAD.WIDE.U32 R10, R25, 0x8, R22 ;  /* 0x00000008190a7825 */ /* 0x000fca00078e0016 */
[----:B--2---:R0:W-:Y:S04]  /*0d80*/  ST.E.64 desc[UR36][R10.64], R4 ;  /* 0x000000040a007985 */ /* 0x0041e8000c101b24 */
[----:B------:R-:W2:Y:S04]  /*0d90*/  LDG.E.64 R12, desc[UR36][R2.64+0x8] ;  /* 0x00000824020c7981 */ /* 0x000ea8000c1e1b00 */
[----:B--2---:R0:W-:Y:S04]  /*0da0*/  ST.E.64 desc[UR36][R10.64+0x8], R12 ;  /* 0x0000080c0a007985 */ /* 0x0041e8000c101b24 */
[----:B------:R-:W2:Y:S04]  /*0db0*/  LDG.E.64 R14, desc[UR36][R2.64+0x10] ;  /* 0x00001024020e7981 */ /* 0x000ea8000c1e1b00 */
[----:B--2---:R0:W-:Y:S04]  /*0dc0*/  ST.E.64 desc[UR36][R10.64+0x10], R14 ;  /* 0x0000100e0a007985 */ /* 0x0041e8000c101b24 */
[----:B------:R-:W2:Y:S01]  /*0dd0*/  LDG.E.64 R20, desc[UR36][R2.64+0x18] ;  /* 0x0000182402147981 */ /* 0x000ea2000c1e1b00 */
[----:B------:R-:W-:-:S05]  /*0de0*/  VIADD R25, R25, 0x4 ;  /* 0x0000000419197836 */ /* 0x000fca0000000000 */
[----:B------:R-:W-:Y:S01]  /*0df0*/  ISETP.NE.AND P0, PT, R25, R9, PT ;  /* 0x000000091900720c */ /* 0x000fe20003f05270 */
[----:B--2---:R0:W-:-:S12]  /*0e00*/  ST.E.64 desc[UR36][R10.64+0x18], R20 ;  /* 0x000018140a007985 */ /* 0x0041d8000c101b24 */
[----:B------:R-:W-:Y:S05]  /*0e10*/  @P0 BRA `(.L_x_21) ;  /* 0xfffffffc00c80947 */ /* 0x000fea000383ffff */
.L_x_20:
[----:B------:R-:W-:Y:S05]  /*0e20*/  BSYNC.RECONVERGENT B1 ;  /* 0x0000000000017941 */ /* 0x000fea0003800200 */
.L_x_19:
[----:B------:R-:W-:Y:S05]  /*0e30*/  @!P1 BRA `(.L_x_13) ;  /* 0x0000000000349947 */ /* 0x000fea0003800000 */
[----:B01----:R-:W0:Y:S02]  /*0e40*/  LDC.64 R4, c[0x0][0x388] ;  /* 0x0000e200ff047b82 */ /* 0x003e240000000a00 */
[----:B0-----:R-:W-:-:S05]  /*0e50*/  IMAD.WIDE.U32 R4, R9, 0x8, R4 ;  /* 0x0000000809047825 */ /* 0x001fca00078e0004 */
[----:B--234-:R-:W2:Y:S01]  /*0e60*/  LDG.E.64 R2, desc[UR36][R4.64] ;  /* 0x0000002404027981 */ /* 0x01cea2000c1e1b00 */
[----:B------:R-:W-:Y:S01]  /*0e70*/  IMAD.WIDE.U32 R10, R9, 0x8, R22 ;  /* 0x00000008090a7825 */ /* 0x000fe200078e0016 */
[----:B------:R-:W-:-:S04]  /*0e80*/  ISETP.NE.AND P0, PT, R28, 0x1, PT ;  /* 0x000000011c00780c */ /* 0x000fc80003f05270 */
[----:B--2---:R0:W-:Y:S09]  /*0e90*/  ST.E.64 desc[UR36][R10.64], R2 ;  /* 0x000000020a007985 */ /* 0x0041f2000c101b24 */
[----:B------:R-:W-:Y:S05]  /*0ea0*/  @!P0 BRA `(.L_x_13) ;  /* 0x0000000000188947 */ /* 0x000fea0003800000 */
[----:B0-----:R-:W2:Y:S01]  /*0eb0*/  LDG.E.64 R2, desc[UR36][R4.64+0x8] ;  /* 0x0000082404027981 */ /* 0x001ea2000c1e1b00 */
[----:B------:R-:W-:-:S03]  /*0ec0*/  ISETP.NE.AND P0, PT, R28, 0x2, PT ;  /* 0x000000021c00780c */ /* 0x000fc60003f05270 */
[----:B--2---:R0:W-:Y:S10]  /*0ed0*/  ST.E.64 desc[UR36][R10.64+0x8], R2 ;  /* 0x000008020a007985 */ /* 0x0041f4000c101b24 */
[----:B------:R-:W-:Y:S05]  /*0ee0*/  @!P0 BRA `(.L_x_13) ;  /* 0x0000000000088947 */ /* 0x000fea0003800000 */
[----:B0-----:R-:W2:Y:S04]  /*0ef0*/  LDG.E.64 R2, desc[UR36][R4.64+0x10] ;  /* 0x0000102404027981 */ /* 0x001ea8000c1e1b00 */
[----:B--2---:R0:W-:Y:S02]  /*0f00*/  ST.E.64 desc[UR36][R10.64+0x10], R2 ;  /* 0x000010020a007985 */ /* 0x0041e4000c101b24 */
.L_x_13:
[----:B------:R-:W-:Y:S05]  /*0f10*/  BSYNC.RECONVERGENT B0 ;  /* 0x0000000000007941 */ /* 0x000fea0003800200 */
.L_x_12:
[----:B0-234-:R-:W-:Y:S01]  /*0f20*/  VIMNMX R2, PT, PT, R7, R0, PT ;  /* 0x0000000007027248 */ /* 0x01dfe20003fe0100 */
[----:B------:R-:W-:Y:S03]  /*0f30*/  BSSY.RECONVERGENT B2, `(.L_x_22) ;  /* 0x00000e4000027945 */ /* 0x000fe60003800200 */
[----:B------:R-:W-:-:S13]  /*0f40*/  ISETP.GE.AND P0, PT, R2, 0x3, PT ;  /* 0x000000030200780c */ /* 0x000fda0003f06270 */
[----:B------:R-:W-:Y:S05]  /*0f50*/  @!P0 BRA `(.L_x_23) ;  /* 0x0000000c00848947 */ /* 0x000fea0003800000 */
[----:B------:R-:W-:Y:S02]  /*0f60*/  VIADD R9, R7, 0xfffffffe ;  /* 0xfffffffe07097836 */ /* 0x000fe40000000000 */
[----:B-1----:R-:W-:Y:S02]  /*0f70*/  VIADD R12, R0, 0xfffffffe ;  /* 0xfffffffe000c7836 */ /* 0x002fe40000000000 */
[----:B------:R-:W-:-:S07]  /*0f80*/  IMAD.MOV.U32 R13, RZ, RZ, 0x1 ;  /* 0x00000001ff0d7424 */ /* 0x000fce00078e00ff */
.L_x_43:
[C---:B------:R-:W-:Y:S01]  /*0f90*/  IMAD R15, R13.reuse, R0, RZ ;  /* 0x000000000d0f7224 */ /* 0x040fe200078e02ff */
[----:B------:R-:W-:Y:S01]  /*0fa0*/  BSSY.RECONVERGENT B1, `(.L_x_24) ;  /* 0x00000db000017945 */ /* 0x000fe20003800200 */
[----:B------:R-:W-:Y:S01]  /*0fb0*/  ISETP.NE.AND P0, PT, R13, R9, PT ;  /* 0x000000090d00720c */ /* 0x000fe20003f05270 */
[----:B------:R-:W-:Y:S02]  /*0fc0*/  IMAD.MOV.U32 R14, RZ, RZ, 0x1 ;  /* 0x00000001ff0e7424 */ /* 0x000fe400078e00ff */
[----:B------:R-:W-:Y:S02]  /*0fd0*/  IMAD.IADD R21, R15, 0x1, R0 ;  /* 0x000000010f157824 */ /* 0x000fe400078e0200 */
[----:B------:R-:W-:Y:S02]  /*0fe0*/  VIADD R13, R13, 0x1 ;  /* 0x000000010d0d7836 */ /* 0x000fe40000000000 */
[----:B0-----:R-:W-:-:S07]  /*0ff0*/  IMAD R25, R0, -0x2, R21 ;  /* 0xfffffffe00197824 */ /* 0x001fce00078e0215 */
.L_x_42:
[----:B0-----:R-:W0:Y:S02]  /*1000*/  LDC.64 R2, c[0x4][0x60] ;  /* 0x01001800ff027b82 */ /* 0x001e240000000a00 */
[----:B0-----:R-:W2:Y:S06]  /*1010*/  LDG.E.64 R2, desc[UR36][R2.64] ;  /* 0x0000002402027981 */ /* 0x001eac000c1e1b00 */
[----:B------:R-:W0:Y:S02]  /*1020*/  LDC.64 R10, c[0x4][0x50] ;  /* 0x01001400ff0a7b82 */ /* 0x000e240000000a00 */
[----:B0-----:R-:W5:Y:S01]  /*1030*/  LDG.E.64 R10, desc[UR36][R10.64] ;  /* 0x000000240a0a7981 */ /* 0x001f62000c1e1b00 */
[----:B--2---:R-:W0:Y:S01]  /*1040*/  MUFU.RCP64H R5, R3 ;  /* 0x0000000300057308 */ /* 0x004e220000001800 */
[----:B------:R-:W-:-:S05]  /*1050*/  VIADD R4, R3, 0x300402 ;  /* 0x0030040203047836 */ /* 0x000fca0000000000 */
[----:B------:R-:W-:Y:S01]  /*1060*/  FSETP.GEU.AND P1, PT, |R4|, 5.8789094863358348022e-39, PT ;  /* 0x004004020400780b */ /* 0x000fe20003f2e200 */
[----:B0-----:R-:W-:-:S08]  /*1070*/  DFMA R6, -R2, R4, 1 ;  /* 0x3ff000000206742b */ /* 0x001fd00000000104 */
[----:B------:R-:W-:-:S08]  /*1080*/  DFMA R6, R6, R6, R6 ;  /* 0x000000060606722b */ /* 0x000fd00000000006 */
[----:B------:R-:W-:-:S08]  /*1090*/  DFMA R6, R4, R6, R4 ;  /* 0x000000060406722b */ /* 0x000fd00000000004 */
[----:B------:R-:W-:-:S08]  /*10a0*/  DFMA R30, -R2, R6, 1 ;  /* 0x3ff00000021e742b */ /* 0x000fd00000000106 */
[----:B------:R-:W-:Y:S01]  /*10b0*/  DFMA R30, R6, R30, R6 ;  /* 0x0000001e061e722b */ /* 0x000fe20000000006 */
[----:B------:R-:W-:Y:S10]  /*10c0*/  @P1 BRA `(.L_x_25) ;  /* 0x0000000000101947 */ /* 0x000ff40003800000 */
[----:B------:R-:W-:Y:S02]  /*10d0*/  LOP3.LUT R4, R3, 0x7fffffff, RZ, 0xc0, !PT ;  /* 0x7fffffff03047812 */ /* 0x000fe400078ec0ff */
[----:B------:R-:W-:-:S03]  /*10e0*/  MOV R20, 0x1110 ;  /* 0x0000111000147802 */ /* 0x000fc60000000f00 */
[----:B------:R-:W-:-:S07]  /*10f0*/  VIADD R6, R4, 0xfff00000 ;  /* 0xfff0000004067836 */ /* 0x000fce0000000000 */
[----:B-----5:R-:W-:Y:S05]  /*1100*/  CALL.REL.NOINC `($__internal_0_$__cuda_sm20_dblrcp_rn_slowpath_v3) ;  /* 0x0000008c001c7944 */ /* 0x020fea0003c00000 */
.L_x_25:
[----:B------:R-:W0:Y:S08]  /*1110*/  LDC.64 R6, c[0x4][0x40] ;  /* 0x01001000ff067b82 */ /* 0x000e300000000a00 */
[----:B------:R-:W1:Y:S01]  /*1120*/  LDC.64 R4, c[0x0][0x380] ;  /* 0x0000e000ff047b82 */ /* 0x000e620000000a00 */
[----:B0-----:R-:W2:Y:S01]  /*1130*/  LDG.E.64 R6, desc[UR36][R6.64] ;  /* 0x0000002406067981 */ /* 0x001ea2000c1e1b00 */
[----:B------:R-:W-:-:S04]  /*1140*/  IMAD.IADD R27, R15, 0x1, R14 ;  /* 0x000000010f1b7824 */ /* 0x000fc800078e020e */
[C---:B------:R-:W-:Y:S02]  /*1150*/  VIADD R20, R27.reuse, 0xffffffff ;  /* 0xffffffff1b147836 */ /* 0x040fe40000000000 */
[----:B-1----:R-:W-:-:S04]  /*1160*/  IMAD.WIDE.U32 R2, R27, 0x8, R4 ;  /* 0x000000081b027825 */ /* 0x002fc800078e0004 */
[----:B------:R-:W-:Y:S02]  /*1170*/  IMAD.WIDE R4, R20, 0x8, R4 ;  /* 0x0000000814047825 */ /* 0x000fe400078e0204 */
[----:B------:R-:W3:Y:S04]  /*1180*/  LDG.E.64 R2, desc[UR36][R2.64+0x8] ;  /* 0x0000082402027981 */ /* 0x000ee8000c1e1b00 */
[----:B------:R-:W3:Y:S01]  /*1190*/  LDG.E.64 R4, desc[UR36][R4.64] ;  /* 0x0000002404047981 */ /* 0x000ee2000c1e1b00 */
[----:B------:R-:W-:Y:S01]  /*11a0*/  IMAD.MOV.U32 R32, RZ, RZ, 0x1 ;  /* 0x00000001ff207424 */ /* 0x000fe200078e00ff */
[----:B------:R-:W-:Y:S01]  /*11b0*/  BSSY.RECONVERGENT B3, `(.L_x_26) ;  /* 0x0000018000037945 */ /* 0x000fe20003800200 */
[----:B--2---:R-:W-:-:S06]  /*11c0*/  DADD R28, R6, R6 ;  /* 0x00000000061c7229 */ /* 0x004fcc0000000006 */
[----:B------:R-:W0:Y:S01]  /*11d0*/  MUFU.RCP64H R33, R29 ;  /* 0x0000001d00217308 */ /* 0x000e220000001800 */
[----:B---3--:R-:W-:Y:S02]  /*11e0*/  DADD R34, R2, -R4 ;  /* 0x0000000002227229 */ /* 0x008fe40000000804 */
[----:B0-----:R-:W-:-:S08]  /*11f0*/  DFMA R6, -R28, R32, 1 ;  /* 0x3ff000001c06742b */ /* 0x001fd00000000120 */
[----:B------:R-:W-:Y:S01]  /*1200*/  FSETP.GEU.AND P2, PT, |R35|, 6.5827683646048100446e-37, PT ;  /* 0x036000002300780b */ /* 0x000fe20003f4e200 */
[----:B------:R-:W-:-:S08]  /*1210*/  DFMA R6, R6, R6, R6 ;  /* 0x000000060606722b */ /* 0x000fd00000000006 */
[----:B------:R-:W-:-:S08]  /*1220*/  DFMA R6, R32, R6, R32 ;  /* 0x000000062006722b */ /* 0x000fd00000000020 */
[----:B------:R-:W-:-:S08]  /*1230*/  DFMA R32, -R28, R6, 1 ;  /* 0x3ff000001c20742b */ /* 0x000fd00000000106 */
[----:B------:R-:W-:-:S08]  /*1240*/  DFMA R32, R6, R32, R6 ;  /* 0x000000200620722b */ /* 0x000fd00000000006 */
[----:B------:R-:W-:-:S08]  /*1250*/  DMUL R2, R34, R32 ;  /* 0x0000002022027228 */ /* 0x000fd00000000000 */
[----:B------:R-:W-:-:S08]  /*1260*/  DFMA R4, -R28, R2, R34 ;  /* 0x000000021c04722b */ /* 0x000fd00000000122 */
[----:B------:R-:W-:-:S10]  /*1270*/  DFMA R2, R32, R4, R2 ;  /* 0x000000042002722b */ /* 0x000fd40000000002 */
[----:B------:R-:W-:-:S05]  /*1280*/  FFMA R4, RZ, R29, R3 ;  /* 0x0000001dff047223 */ /* 0x000fca0000000003 */
[----:B------:R-:W-:-:S13]  /*1290*/  FSETP.GT.AND P1, PT, |R4|, 1.469367938527859385e-39, PT ;  /* 0x001000000400780b */ /* 0x000fda0003f24200 */
[----:B------:R-:W-:Y:S05]  /*12a0*/  @P1 BRA P2, `(.L_x_27) ;  /* 0x0000000000201947 */ /* 0x000fea0001000000 */
[----:B------:R-:W-:Y:S01]  /*12b0*/  IMAD.MOV.U32 R38, RZ, RZ, R34 ;  /* 0x000000ffff267224 */ /* 0x000fe200078e0022 */
[----:B------:R-:W-:Y:S01]  /*12c0*/  MOV R70, 0x1310 ;  /* 0x0000131000467802 */ /* 0x000fe20000000f00 */
[----:B------:R-:W-:Y:S02]  /*12d0*/  IMAD.MOV.U32 R39, RZ, RZ, R35 ;  /* 0x000000ffff277224 */ /* 0x000fe400078e0023 */
[----:B------:R-:W-:Y:S02]  /*12e0*/  IMAD.MOV.U32 R32, RZ, RZ, R28 ;  /* 0x000000ffff207224 */ /* 0x000fe400078e001c */
[----:B------:R-:W-:-:S07]  /*12f0*/  IMAD.MOV.U32 R33, RZ, RZ, R29 ;  /* 0x000000ffff217224 */ /* 0x000fce00078e001d */
[----:B-----5:R-:W-:Y:S05]  /*1300*/  CALL.REL.NOINC `($__internal_1_$__cuda_sm20_div_rn_f64_full) ;  /* 0x0000008c00447944 */ /* 0x020fea0003c00000 */
[----:B------:R-:W-:Y:S02]  /*1310*/  IMAD.MOV.U32 R2, RZ, RZ, R52 ;  /* 0x000000ffff027224 */ /* 0x000fe400078e0034 */
[----:B------:R-:W-:-:S07]  /*1320*/  IMAD.MOV.U32 R3, RZ, RZ, R53 ;  /* 0x000000ffff037224 */ /* 0x000fce00078e0035 */
.L_x_27:
[----:B------:R-:W-:Y:S05]  /*1330*/  BSYNC.RECONVERGENT B3 ;  /* 0x0000000000037941 */ /* 0x000fea0003800200 */
.L_x_26:
[----:B------:R-:W0:Y:S08]  /*1340*/  LDC.64 R36, c[0x4][0x48] ;  /* 0x01001200ff247b82 */ /* 0x000e300000000a00 */
[----:B------:R-:W1:Y:S01]  /*1350*/  LDC.64 R32, c[0x0][0x388] ;  /* 0x0000e200ff207b82 */ /* 0x000e620000000a00 */
[----:B0-----:R-:W2:Y:S01]  /*1360*/  LDG.E.64 R36, desc[UR36][R36.64] ;  /* 0x0000002424247981 */ /* 0x001ea2000c1e1b00 */
[----:B------:R-:W-:-:S02]  /*1370*/  IMAD.IADD R7, R21, 0x1, R14 ;  /* 0x0000000115077824 */ /* 0x000fc400078e020e */
[----:B------:R-:W-:Y:S02]  /*1380*/  IMAD.IADD R6, R25, 0x1, R14 ;  /* 0x0000000119067824 */ /* 0x000fe400078e020e */
        /* <DEDUP_REMOVED lines=29> */
.L_x_29:
[----:B------:R-:W-:Y:S05]  /*1560*/  BSYNC.RECONVERGENT B3 ;  /* 0x0000000000037941 */ /* 0x000fea0003800200 */
.L_x_28:
[----:B------:R-:W-:Y:S01]  /*1570*/  DADD R32, -RZ, |R2| ;  /* 0x00000000ff207229 */ /* 0x000fe20000000502 */
[----:B------:R-:W-:Y:S01]  /*1580*/  BSSY.RECONVERGENT B0, `(.L_x_30) ;  /* 0x0000005000007945 */ /* 0x000fe20003800200 */
[----:B------:R-:W-:-:S08]  /*1590*/  MOV R42, 0x15d0 ;  /* 0x000015d0002a7802 */ /* 0x000fd00000000f00 */
[----:B------:R-:W-:Y:S02]  /*15a0*/  IMAD.MOV.U32 R48, RZ, RZ, R32 ;  /* 0x000000ffff307224 */ /* 0x000fe400078e0020 */
[----:B------:R-:W-:-:S07]  /*15b0*/  IMAD.MOV.U32 R67, RZ, RZ, R33 ;  /* 0x000000ffff437224 */ /* 0x000fce00078e0021 */
[----:B-----5:R-:W-:Y:S05]  /*15c0*/  CALL.REL.NOINC `($_Z6kernelPdS_S_$__internal_accurate_pow) ;  /* 0x0000009000047944 */ /* 0x020fea0003c00000 */
[----:B------:R-:W-:Y:S05]  /*15d0*/  BSYNC.RECONVERGENT B0 ;  /* 0x0000000000007941 */ /* 0x000fea0003800200 */
.L_x_30:
[C---:B------:R-:W-:Y:S01]  /*15e0*/  DADD R32, R2.reuse, 2 ;  /* 0x4000000002207429 */ /* 0x040fe20000000000 */
[----:B------:R-:W-:Y:S01]  /*15f0*/  BSSY.RECONVERGENT B0, `(.L_x_31) ;  /* 0x000000f000007945 */ /* 0x000fe20003800200 */
[----:B------:R-:W-:-:S08]  /*1600*/  DSETP.NEU.AND P1, PT, R2, RZ, PT ;  /* 0x000000ff0200722a */ /* 0x000fd00003f2d000 */
[----:B------:R-:W-:Y:S02]  /*1610*/  LOP3.LUT R32, R33, 0x7ff00000, RZ, 0xc0, !PT ;  /* 0x7ff0000021207812 */ /* 0x000fe400078ec0ff */
[----:B------:R-:W-:Y:S02]  /*1620*/  FSEL R33, R39, RZ, P1 ;  /* 0x000000ff27217208 */ /* 0x000fe40000800000 */
[----:B------:R-:W-:Y:S02]  /*1630*/  ISETP.NE.AND P2, PT, R32, 0x7ff00000, PT ;  /* 0x7ff000002000780c */ /* 0x000fe40003f45270 */
[----:B------:R-:W-:-:S11]  /*1640*/  FSEL R32, R38, RZ, P1 ;  /* 0x000000ff26207208 */ /* 0x000fd60000800000 */
[----:B------:R-:W-:Y:S05]  /*1650*/  @P2 BRA `(.L_x_32) ;  /* 0x0000000000202947 */ /* 0x000fea0003800000 */
[----:B------:R-:W-:-:S14]  /*1660*/  DSETP.NAN.AND P1, PT, R2, R2, PT ;  /* 0x000000020200722a */ /* 0x000fdc0003f28000 */
[----:B------:R-:W-:Y:S05]  /*1670*/  @P1 BRA `(.L_x_33) ;  /* 0x0000000000141947 */ /* 0x000fea0003800000 */
[----:B------:R-:W-:-:S14]  /*1680*/  DSETP.NEU.AND P1, PT, |R2|, +INF , PT ;  /* 0x7ff000000200742a */ /* 0x000fdc0003f2d200 */
[----:B------:R-:W-:Y:S05]  /*1690*/  @P1 BRA `(.L_x_32) ;  /* 0x0000000000101947 */ /* 0x000fea0003800000 */
[----:B------:R-:W-:Y:S02]  /*16a0*/  IMAD.MOV.U32 R32, RZ, RZ, 0x0 ;  /* 0x00000000ff207424 */ /* 0x000fe400078e00ff */
[----:B------:R-:W-:Y:S01]  /*16b0*/  IMAD.MOV.U32 R33, RZ, RZ, 0x7ff00000 ;  /* 0x7ff00000ff217424 */ /* 0x000fe200078e00ff */
[----:B------:R-:W-:Y:S06]  /*16c0*/  BRA `(.L_x_32) ;  /* 0x0000000000047947 */ /* 0x000fec0003800000 */
.L_x_33:
[----:B------:R-:W-:-:S11]  /*16d0*/  DADD R32, R2, 2 ;  /* 0x4000000002207429 */ /* 0x000fd60000000000 */
.L_x_32:
[----:B------:R-:W-:Y:S05]  /*16e0*/  BSYNC.RECONVERGENT B0 ;  /* 0x0000000000007941 */ /* 0x000fea0003800200 */
.L_x_31:
[----:B------:R-:W0:Y:S02]  /*16f0*/  LDC.64 R38, c[0x0][0x380] ;  /* 0x0000e000ff267b82 */ /* 0x000e240000000a00 */
[----:B0-----:R-:W-:-:S04]  /*1700*/  IMAD.WIDE.U32 R36, R7, 0x8, R38 ;  /* 0x0000000807247825 */ /* 0x001fc800078e0026 */
[----:B------:R-:W-:Y:S02]  /*1710*/  IMAD.WIDE R6, R6, 0x8, R38 ;  /* 0x0000000806067825 */ /* 0x000fe400078e0226 */
[----:B------:R-:W2:Y:S04]  /*1720*/  LDG.E.64 R36, desc[UR36][R36.64] ;  /* 0x0000002424247981 */ /* 0x000ea8000c1e1b00 */
[----:B------:R-:W2:Y:S01]  /*1730*/  LDG.E.64 R6, desc[UR36][R6.64] ;  /* 0x0000002406067981 */ /* 0x000ea2000c1e1b00 */
[----:B------:R-:W0:Y:S01]  /*1740*/  MUFU.RCP64H R39, R35 ;  /* 0x0000002300277308 */ /* 0x000e220000001800 */
[----:B------:R-:W-:Y:S01]  /*1750*/  IMAD.MOV.U32 R38, RZ, RZ, 0x1 ;  /* 0x00000001ff267424 */ /* 0x000fe200078e00ff */
[----:B------:R-:W-:Y:S01]  /*1760*/  DSETP.NEU.AND P1, PT, R2, 1, PT ;  /* 0x3ff000000200742a */ /* 0x000fe20003f2d000 */
[----:B------:R-:W-:Y:S01]  /*1770*/  BSSY.RECONVERGENT B3, `(.L_x_34) ;  /* 0x000001a000037945 */ /* 0x000fe20003800200 */
[----:B------:R-:W-:-:S04]  /*1780*/  DADD R2, R4, R2 ;  /* 0x0000000004027229 */ /* 0x000fc80000000002 */
[----:B------:R-:W-:Y:S02]  /*1790*/  FSEL R32, R32, RZ, P1 ;  /* 0x000000ff20207208 */ /* 0x000fe40000800000 */
[----:B------:R-:W-:Y:S01]  /*17a0*/  FSEL R33, R33, 1.875, P1 ;  /* 0x3ff0000021217808 */ /* 0x000fe20000800000 */
[----:B0-----:R-:W-:-:S08]  /*17b0*/  DFMA R40, -R34, R38, 1 ;  /* 0x3ff000002228742b */ /* 0x001fd00000000126 */
[----:B------:R-:W-:-:S08]  /*17c0*/  DFMA R40, R40, R40, R40 ;  /* 0x000000282828722b */ /* 0x000fd00000000028 */
[----:B------:R-:W-:-:S08]  /*17d0*/  DFMA R38, R38, R40, R38 ;  /* 0x000000282626722b */ /* 0x000fd00000000026 */
[----:B------:R-:W-:-:S08]  /*17e0*/  DFMA R42, -R34, R38, 1 ;  /* 0x3ff00000222a742b */ /* 0x000fd00000000126 */
[----:B------:R-:W-:Y:S02]  /*17f0*/  DFMA R42, R38, R42, R38 ;  /* 0x0000002a262a722b */ /* 0x000fe40000000026 */
[----:B--2---:R-:W-:-:S08]  /*1800*/  DADD R40, R36, -R6 ;  /* 0x0000000024287229 */ /* 0x004fd00000000806 */
[----:B------:R-:W-:Y:S02]  /*1810*/  DMUL R38, R42, R40 ;  /* 0x000000282a267228 */ /* 0x000fe40000000000 */
[----:B------:R-:W-:-:S06]  /*1820*/  FSETP.GEU.AND P2, PT, |R41|, 6.5827683646048100446e-37, PT ;  /* 0x036000002900780b */ /* 0x000fcc0003f4e200 */
[----:B------:R-:W-:-:S08]  /*1830*/  DFMA R36, -R34, R38, R40 ;  /* 0x000000262224722b */ /* 0x000fd00000000128 */
[----:B------:R-:W-:Y:S02]  /*1840*/  DFMA R6, R42, R36, R38 ;  /* 0x000000242a06722b */ /* 0x000fe40000000026 */
[----:B------:R-:W-:-:S08]  /*1850*/  DFMA R36, R2, R30, -R32 ;  /* 0x0000001e0224722b */ /* 0x000fd00000000820 */
        /* <DEDUP_REMOVED lines=8> */
[----:B------:R-:W-:Y:S05]  /*18e0*/  CALL.REL.NOINC `($__internal_1_$__cuda_sm20_div_rn_f64_full) ;  /* 0x0000008400cc7944 */ /* 0x000fea0003c00000 */
[----:B------:R-:W-:Y:S02]  /*18f0*/  IMAD.MOV.U32 R6, RZ, RZ, R52 ;  /* 0x000000ffff067224 */ /* 0x000fe400078e0034 */
[----:B------:R-:W-:-:S07]  /*1900*/  IMAD.MOV.U32 R7, RZ, RZ, R53 ;  /* 0x000000ffff077224 */ /* 0x000fce00078e0035 */
.L_x_35:
[----:B------:R-:W-:Y:S05]  /*1910*/  BSYNC.RECONVERGENT B3 ;  /* 0x0000000000037941 */ /* 0x000fea0003800200 */
.L_x_34:
[----:B------:R-:W0:Y:S02]  /*1920*/  LDC.64 R30, c[0x0][0x388] ;  /* 0x0000e200ff1e7b82 */ /* 0x000e240000000a00 */
[----:B0-----:R-:W-:-:S04]  /*1930*/  IMAD.WIDE.U32 R2, R27, 0x8, R30 ;  /* 0x000000081b027825 */ /* 0x001fc800078e001e */
[----:B------:R-:W-:Y:S02]  /*1940*/  IMAD.WIDE R30, R20, 0x8, R30 ;  /* 0x00000008141e7825 */ /* 0x000fe400078e021e */
[----:B------:R-:W2:Y:S04]  /*1950*/  LDG.E.64 R2, desc[UR36][R2.64+0x8] ;  /* 0x0000082402027981 */ /* 0x000ea8000c1e1b00 */
[----:B------:R-:W2:Y:S01]  /*1960*/  LDG.E.64 R30, desc[UR36][R30.64] ;  /* 0x000000241e1e7981 */ /* 0x000ea2000c1e1b00 */
[----:B------:R-:W0:Y:S01]  /*1970*/  MUFU.RCP64H R33, R29 ;  /* 0x0000001d00217308 */ /* 0x000e220000001800 */
[----:B------:R-:W-:Y:S01]  /*1980*/  IMAD.MOV.U32 R32, RZ, RZ, 0x1 ;  /* 0x00000001ff207424 */ /* 0x000fe200078e00ff */
[----:B------:R-:W-:Y:S05]  /*1990*/  BSSY.RECONVERGENT B3, `(.L_x_36) ;  /* 0x0000017000037945 */ /* 0x000fea0003800200 */
[----:B0-----:R-:W-:-:S08]  /*19a0*/  DFMA R34, -R28, R32, 1 ;  /* 0x3ff000001c22742b */ /* 0x001fd00000000120 */
[----:B------:R-:W-:-:S08]  /*19b0*/  DFMA R34, R34, R34, R34 ;  /* 0x000000222222722b */ /* 0x000fd00000000022 */
[----:B------:R-:W-:-:S08]  /*19c0*/  DFMA R34, R32, R34, R32 ;  /* 0x000000222022722b */ /* 0x000fd00000000020 */
[----:B------:R-:W-:-:S08]  /*19d0*/  DFMA R38, -R28, R34, 1 ;  /* 0x3ff000001c26742b */ /* 0x000fd00000000122 */
[----:B------:R-:W-:Y:S02]  /*19e0*/  DFMA R38, R34, R38, R34 ;  /* 0x000000262226722b */ /* 0x000fe40000000022 */
[----:B--2---:R-:W-:-:S08]  /*19f0*/  DADD R32, R2, -R30 ;  /* 0x0000000002207229 */ /* 0x004fd0000000081e */
[----:B------:R-:W-:-:S08]  /*1a00*/  DMUL R32, R32, R6 ;  /* 0x0000000620207228 */ /* 0x000fd00000000000 */
[----:B------:R-:W-:Y:S02]  /*1a10*/  DMUL R2, R38, R32 ;  /* 0x0000002026027228 */ /* 0x000fe40000000000 */
[----:B------:R-:W-:-:S06]  /*1a20*/  FSETP.GEU.AND P2, PT, |R33|, 6.5827683646048100446e-37, PT ;  /* 0x036000002100780b */ /* 0x000fcc0003f4e200 */
        /* <DEDUP_REMOVED lines=13> */
.L_x_37:
[----:B------:R-:W-:Y:S05]  /*1b00*/  BSYNC.RECONVERGENT B3 ;  /* 0x0000000000037941 */ /* 0x000fea0003800200 */
.L_x_36:
[----:B------:R-:W-:Y:S01]  /*1b10*/  DADD R2, R2, R2 ;  /* 0x0000000002027229 */ /* 0x000fe20000000002 */
[----:B------:R-:W-:Y:S01]  /*1b20*/  BSSY.RECONVERGENT B0, `(.L_x_38) ;  /* 0x0000007000007945 */ /* 0x000fe20003800200 */
[----:B------:R-:W-:Y:S01]  /*1b30*/  DADD R6, -RZ, |R4| ;  /* 0x00000000ff067229 */ /* 0x000fe20000000504 */
[----:B------:R-:W-:-:S05]  /*1b40*/  MOV R42, 0x1b90 ;  /* 0x00001b90002a7802 */ /* 0x000fca0000000f00 */
[----:B------:R-:W-:-:S04]  /*1b50*/  DADD R2, R36, -R2 ;  /* 0x0000000024027229 */ /* 0x000fc80000000802 */
[----:B------:R-:W-:Y:S02]  /*1b60*/  IMAD.MOV.U32 R48, RZ, RZ, R6 ;  /* 0x000000ffff307224 */ /* 0x000fe400078e0006 */
[----:B------:R-:W-:-:S07]  /*1b70*/  IMAD.MOV.U32 R67, RZ, RZ, R7 ;  /* 0x000000ffff437224 */ /* 0x000fce00078e0007 */
[----:B------:R-:W-:Y:S05]  /*1b80*/  CALL.REL.NOINC `($_Z6kernelPdS_S_$__internal_accurate_pow) ;  /* 0x0000008800947944 */ /* 0x000fea0003c00000 */
[----:B------:R-:W-:Y:S05]  /*1b90*/  BSYNC.RECONVERGENT B0 ;  /* 0x0000000000007941 */ /* 0x000fea0003800200 */
.L_x_38:
        /* <DEDUP_REMOVED lines=15> */
.L_x_41:
[----:B------:R-:W-:-:S11]  /*1c90*/  DADD R6, R4, 2 ;  /* 0x4000000004067429 */ /* 0x000fd60000000000 */
.L_x_40:
[----:B------:R-:W-:Y:S05]  /*1ca0*/  BSYNC.RECONVERGENT B0 ;  /* 0x0000000000007941 */ /* 0x000fea0003800200 */
.L_x_39:
[----:B------:R-:W-:-:S06]  /*1cb0*/  DSETP.NEU.AND P1, PT, R4, 1, PT ;  /* 0x3ff000000400742a */ /* 0x000fcc0003f2d000 */
[----:B------:R-:W-:Y:S02]  /*1cc0*/  FSEL R4, R6, RZ, P1 ;  /* 0x000000ff06047208 */ /* 0x000fe40000800000 */
[----:B------:R-:W-:Y:S02]  /*1cd0*/  FSEL R5, R7, 1.875, P1 ;  /* 0x3ff0000007057808 */ /* 0x000fe40000800000 */
[C---:B------:R-:W-:Y:S01]  /*1ce0*/  ISETP.NE.AND P1, PT, R14.reuse, R12, PT ;  /* 0x0000000c0e00720c */ /* 0x040fe20003f25270 */
[----:B------:R-:W-:-:S03]  /*1cf0*/  VIADD R14, R14, 0x1 ;  /* 0x000000010e0e7836 */ /* 0x000fc60000000000 */
[----:B------:R-:W-:Y:S01]  /*1d00*/  DADD R2, R2, -R4 ;  /* 0x0000000002027229 */ /* 0x000fe20000000804 */
[----:B------:R-:W-:-:S07]  /*1d10*/  IMAD.WIDE.U32 R4, R27, 0x8, R16 ;  /* 0x000000081b047825 */ /* 0x000fce00078e0010 */
[----:B------:R-:W-:-:S07]  /*1d20*/  DMUL R2, R10, R2 ;  /* 0x000000020a027228 */ /* 0x000fce0000000000 */
[----:B------:R0:W-:Y:S01]  /*1d30*/  ST.E.64 desc[UR36][R4.64], R2 ;  /* 0x0000000204007985 */ /* 0x0001e2000c101b24 */
[----:B------:R-:W-:Y:S05]  /*1d40*/  @P1 BRA `(.L_x_42) ;  /* 0xfffffff000ac1947 */ /* 0x000fea000383ffff */
[----:B------:R-:W-:Y:S05]  /*1d50*/  BSYNC.RECONVERGENT B1 ;  /* 0x0000000000017941 */ /* 0x000fea0003800200 */
.L_x_24:
[----:B------:R-:W-:Y:S05]  /*1d60*/  @P0 BRA `(.L_x_43) ;  /* 0xfffffff000880947 */ /* 0x000fea000383ffff */
.L_x_23:
[----:B------:R-:W-:Y:S05]  /*1d70*/  BSYNC.RECONVERGENT B2 ;  /* 0x0000000000027941 */ /* 0x000fea0003800200 */
.L_x_22:
[----:B------:R-:W-:Y:S01]  /*1d80*/  MOV R0, 0x0 ;  /* 0x0000000000007802 */ /* 0x000fe20000000f00 */
[----:B01----:R-:W-:-:S03]  /*1d90*/  IMAD.WIDE R4, R8, 0x8, RZ ;  /* 0x0000000808047825 */ /* 0x003fc600078e02ff */
[----:B------:R0:W1:Y:S04]  /*1da0*/  LDC.64 R2, c[0x4][R0] ;  /* 0x0100000000027b82 */ /* 0x0000680000000a00 */
[----:B------:R-:W-:-:S07]  /*1db0*/  LEPC R20, `(.L_x_44) ;  /* 0x000000001014794e */ /* 0x000fce0000000000 */
[----:B01----:R-:W-:Y:S05]  /*1dc0*/  CALL.ABS.NOINC R2 ;  /* 0x0000000002007343 */ /* 0x003fea0003c00000 */
.L_x_44:
[----:B------:R-:W0:Y:S08]  /*1dd0*/  LDC.64 R2, c[0x4][0x18] ;  /* 0x01000600ff027b82 */ /* 0x000e300000000a00 */
[----:B------:R-:W1:Y:S01]  /*1de0*/  LDC.64 R6, c[0x4][0x20] ;  /* 0x01000800ff067b82 */ /* 0x000e620000000a00 */
[----:B0-----:R-:W2:Y:S04]  /*1df0*/  LDG.E R0, desc[UR36][R2.64] ;  /* 0x0000002402007981 */ /* 0x001ea8000c1e1900 */
[----:B-1----:R-:W3:Y:S01]  /*1e00*/  LDG.E R9, desc[UR36][R6.64] ;  /* 0x0000002406097981 */ /* 0x002ee2000c1e1900 */
[----:B--2---:R-:W-:Y:S01]  /*1e10*/  SHF.R.S32.HI R13, RZ, 0x1f, R0 ;  /* 0x0000001fff0d7819 */ /* 0x004fe20000011400 */
[----:B---3--:R-:W-:-:S05]  /*1e20*/  IMAD R11, R0, R9, RZ ;  /* 0x00000009000b7224 */ /* 0x008fca00078e02ff */
        /* <DEDUP_REMOVED lines=10> */
.L_x_47:
[----:B0-----:R-:W0:Y:S02]  /*1ed0*/  LDC.64 R2, c[0x0][0x390] ;  /* 0x0000e400ff027b82 */ /* 0x001e240000000a00 */
[----:B0-----:R-:W-:-:S05]  /*1ee0*/  IMAD.WIDE.U32 R2, R31, 0x8, R2 ;  /* 0x000000081f027825 */ /* 0x001fca00078e0002 */
[----:B------:R-:W2:Y:S01]  /*1ef0*/  LDG.E.64 R6, desc[UR36][R2.64] ;  /* 0x0000002402067981 */ /* 0x000ea2000c1e1b00 */
        /* <DEDUP_REMOVED lines=11> */
[----:B------:R-:W-:Y:S05]  /*1fb0*/  BSYNC.RECONVERGENT B0 ;  /* 0x0000000000007941 */ /* 0x000fea0003800200 */
.L_x_46:
[----:B------:R-:W-:Y:S05]  /*1fc0*/  @!P1 BRA `(.L_x_45) ;  /* 0x0000000000309947 */ /* 0x000fea0003800000 */
[----:B0-----:R-:W0:Y:S02]  /*1fd0*/  LDC.64 R14, c[0x0][0x390] ;  /* 0x0000e400ff0e7b82 */ /* 0x001e240000000a00 */
[----:B0-----:R-:W-:-:S05]  /*1fe0*/  IMAD.WIDE.U32 R14, R25, 0x8, R14 ;  /* 0x00000008190e7825 */ /* 0x001fca00078e000e */
[----:B------:R-:W2:Y:S01]  /*1ff0*/  LDG.E.64 R2, desc[UR36][R14.64] ;  /* 0x000000240e027981 */ /* 0x000ea2000c1e1b00 */
[----:B------:R-:W-:Y:S01]  /*2000*/  IMAD.WIDE.U32 R20, R25, 0x8, R4 ;  /* 0x0000000819147825 */ /* 0x000fe200078e0004 */
[----:B------:R-:W-:-:S04]  /*2010*/  ISETP.NE.AND P0, PT, R8, 0x1, PT ;  /* 0x000000010800780c */ /* 0x000fc80003f05270 */
[----:B--2---:R1:W-:Y:S09]  /*2020*/  ST.E.64 desc[UR36][R20.64], R2 ;  /* 0x0000000214007985 */ /* 0x0043f2000c101b24 */
[----:B------:R-:W-:Y:S05]  /*2030*/  @!P0 BRA `(.L_x_45) ;  /* 0x0000000000148947 */ /* 0x000fea0003800000 */
[----:B-1----:R-:W2:Y:S01]  /*2040*/  LDG.E.64 R2, desc[UR36][R14.64+0x8] ;  /* 0x000008240e027981 */ /* 0x002ea2000c1e1b00 */
[----:B------:R-:W-:-:S03]  /*2050*/  ISETP.NE.AND P0, PT, R8, 0x2, PT ;  /* 0x000000020800780c */ /* 0x000fc60003f05270 */
[----:B--2---:R2:W-:Y:S10]  /*2060*/  ST.E.64 desc[UR36][R20.64+0x8], R2 ;  /* 0x0000080214007985 */ /* 0x0045f4000c101b24 */
[----:B------:R-:W3:Y:S04]  /*2070*/  @P0 LDG.E.64 R6, desc[UR36][R14.64+0x10] ;  /* 0x000010240e060981 */ /* 0x000ee8000c1e1b00 */
[----:B---3--:R2:W-:Y:S02]  /*2080*/  @P0 ST.E.64 desc[UR36][R20.64+0x10], R6 ;  /* 0x0000100614000985 */ /* 0x0085e4000c101b24 */
.L_x_45:
[----:B-12---:R-:W1:Y:S02]  /*2090*/  LDC.64 R2, c[0x4][0x30] ;  /* 0x01000c00ff027b82 */ /* 0x006e640000000a00 */
[----:B-1----:R-:W2:Y:S02]  /*20a0*/  LDG.E R8, desc[UR36][R2.64] ;  /* 0x0000002402087981 */ /* 0x002ea4000c1e1900 */
[----:B--2---:R-:W-:-:S13]  /*20b0*/  ISETP.GE.AND P0, PT, R8, 0x1, PT ;  /* 0x000000010800780c */ /* 0x004fda0003f06270 */
[----:B------:R-:W-:Y:S05]  /*20c0*/  @!P0 BRA `(.L_x_48) ;  /* 0x0000003400888947 */ /* 0x000fea0003800000 */
[C---:B------:R-:W-:Y:S01]  /*20d0*/  VIMNMX R65, PT, PT, R0.reuse, R9, PT ;  /* 0x0000000900417248 */ /* 0x040fe20003fe0100 */
[----:B------:R-:W-:Y:S01]  /*20e0*/  BSSY.RECONVERGENT B1, `(.L_x_48) ;  /* 0x0000360000017945 */ /* 0x000fe20003800200 */
[----:B------:R-:W-:Y:S01]  /*20f0*/  VIMNMX R25, PT, PT, R11, 0x1, !PT ;  /* 0x000000010b197848 */ /* 0x000fe20007fe0100 */
[C---:B------:R-:W-:Y:S01]  /*2100*/  VIADD R10, R0.reuse, 0xffffffff ;  /* 0xffffffff000a7836 */ /* 0x040fe20000000000 */
[----:B------:R-:W-:Y:S01]  /*2110*/  LOP3.LUT R54, R9, 0xf, RZ, 0xc0, !PT ;  /* 0x0000000f09367812 */ /* 0x000fe200078ec0ff */
[----:B------:R-:W-:Y:S01]  /*2120*/  IMAD.IADD R12, R11, 0x1, -R0 ;  /* 0x000000010b0c7824 */ /* 0x000fe200078e0a00 */
[----:B------:R-:W-:Y:S01]  /*2130*/  LOP3.LUT R55, R9, 0x7, RZ, 0xc0, !PT ;  /* 0x0000000709377812 */ /* 0x000fe200078ec0ff */
[----:B0-----:R-:W-:Y:S01]  /*2140*/  IMAD.MOV.U32 R21, RZ, RZ, RZ ;  /* 0x000000ffff157224 */ /* 0x001fe200078e00ff */
[----:B------:R-:W-:Y:S01]  /*2150*/  LOP3.LUT R56, R0, 0xf, RZ, 0xc0, !PT ;  /* 0x0000000f00387812 */ /* 0x000fe200078ec0ff */
[----:B------:R-:W-:Y:S01]  /*2160*/  VIADD R61, R54, 0xffffffff ;  /* 0xffffffff363d7836 */ /* 0x000fe20000000000 */
[----:B------:R-:W-:Y:S01]  /*2170*/  LOP3.LUT R57, R0, 0x7, RZ, 0xc0, !PT ;  /* 0x0000000700397812 */ /* 0x000fe200078ec0ff */
[----:B------:R-:W-:Y:S01]  /*2180*/  VIADD R62, R55, 0xffffffff ;  /* 0xffffffff373e7836 */ /* 0x000fe20000000000 */
[----:B------:R-:W-:Y:S01]  /*2190*/  ISETP.GE.AND P0, PT, R65, 0x3, PT ;  /* 0x000000034100780c */ /* 0x000fe20003f06270 */
[----:B------:R-:W-:Y:S01]  /*21a0*/  VIADD R63, R56, 0xffffffff ;  /* 0xffffffff383f7836 */ /* 0x000fe20000000000 */
[----:B------:R-:W-:Y:S01]  /*21b0*/  LOP3.LUT R60, R25, 0x3, RZ, 0xc0, !PT ;  /* 0x00000003193c7812 */ /* 0x000fe200078ec0ff */
[----:B------:R-:W-:Y:S01]  /*21c0*/  VIADD R64, R57, 0xffffffff ;  /* 0xffffffff39407836 */ /* 0x000fe20000000000 */
[----:B------:R-:W-:-:S02]  /*21d0*/  P2R R2, PR, RZ, 0x1 ;  /* 0x00000001ff027803 */ /* 0x000fc40000000000 */
[C---:B------:R-:W-:Y:S02]  /*21e0*/  LOP3.LUT R58, R0.reuse, 0x3, RZ, 0xc0, !PT ;  /* 0x00000003003a7812 */ /* 0x040fe400078ec0ff */
[C---:B------:R-:W-:Y:S02]  /*21f0*/  LOP3.LUT R14, R9.reuse, 0x7ffffff0, RZ, 0xc0, !PT ;  /* 0x7ffffff0090e7812 */ /* 0x040fe400078ec0ff */
[----:B------:R-:W-:Y:S02]  /*2200*/  LOP3.LUT R59, R9, 0x3, RZ, 0xc0, !PT ;  /* 0x00000003093b7812 */ /* 0x000fe400078ec0ff */
[C---:B------:R-:W-:Y:S02]  /*2210*/  LOP3.LUT R15, R0.reuse, 0x7ffffff0, RZ, 0xc0, !PT ;  /* 0x7ffffff0000f7812 */ /* 0x040fe400078ec0ff */
[----:B------:R-:W-:Y:S02]  /*2220*/  LOP3.LUT R20, R0, 0x7ffffff8, RZ, 0xc0, !PT ;  /* 0x7ffffff800147812 */ /* 0x000fe400078ec0ff */
[----:B------:R-:W-:-:S07]  /*2230*/  LOP3.LUT R25, R25, 0x7ffffffc, RZ, 0xc0, !PT ;  /* 0x7ffffffc19197812 */ /* 0x000fce00078ec0ff */
.L_x_96:
[----:B------:R-:W-:Y:S01]  /*2240*/  ISETP.GE.AND P0, PT, R11, 0x1, PT ;  /* 0x000000010b00780c */ /* 0x000fe20003f06270 */
[----:B------:R-:W-:-:S05]  /*2250*/  VIADD R21, R21, 0x1 ;  /* 0x0000000115157836 */ /* 0x000fca0000000000 */
[----:B------:R-:W-:-:S04]  /*2260*/  ISETP.NE.AND P1, PT, R21, R8, PT ;  /* 0x000000081500720c */ /* 0x000fc80003f25270 */
[----:B------:R-:W-:-:S03]  /*2270*/  P2R R66, PR, RZ, 0x2 ;  /* 0x00000002ff427803 */ /* 0x000fc60000000000 */
[----:B01234-:R-:W-:Y:S06]  /*2280*/  @!P0 BRA `(.L_x_49) ;  /* 0x0000000000908947 */ /* 0x01ffec0003800000 */
[----:B------:R-:W-:Y:S01]  /*2290*/  ISETP.GE.AND P0, PT, R11, 0x4, PT ;  /* 0x000000040b00780c */ /* 0x000fe20003f06270 */
[----:B------:R-:W-:-:S12]  /*22a0*/  IMAD.MOV.U32 R27, RZ, RZ, RZ ;  /* 0x000000ffff1b7224 */ /* 0x000fd800078e00ff */
[----:B------:R-:W-:Y:S05]  /*22b0*/  @!P0 BRA `(.L_x_50) ;  /* 0x0000000000488947 */ /* 0x000fea0003800000 */
[----:B------:R-:W-:Y:S01]  /*22c0*/  BSSY.RECONVERGENT B0, `(.L_x_51) ;  /* 0x0000010000007945 */ /* 0x000fe20003800200 */
[----:B------:R-:W-:-:S07]  /*22d0*/  IMAD.MOV.U32 R35, RZ, RZ, RZ ;  /* 0x000000ffff237224 */ /* 0x000fce00078e00ff */
.L_x_52:
        /* <DEDUP_REMOVED lines=15> */
.L_x_51:
[----:B0-----:R-:W-:-:S07]  /*23d0*/  IMAD.MOV.U32 R27, RZ, RZ, R25 ;  /* 0x000000ffff1b7224 */ /* 0x001fce00078e0019 */
.L_x_50:
[----:B------:R-:W-:-:S13]  /*23e0*/  ISETP.NE.AND P0, PT, R60, RZ, PT ;  /* 0x000000ff3c00720c */ /* 0x000fda0003f05270 */
[----:B------:R-:W-:Y:S05]  /*23f0*/  @!P0 BRA `(.L_x_49) ;  /* 0x0000000000348947 */ /* 0x000fea0003800000 */
[----:B------:R-:W0:Y:S02]  /*2400*/  LDC.64 R6, c[0x0][0x390] ;  /* 0x0000e400ff067b82 */ /* 0x000e240000000a00 */
[----:B0-----:R-:W-:-:S05]  /*2410*/  IMAD.WIDE.U32 R6, R27, 0x8, R6 ;  /* 0x000000081b067825 */ /* 0x001fca00078e0006 */
[----:B------:R-:W2:Y:S01]  /*2420*/  LDG.E.64 R2, desc[UR36][R6.64] ;  /* 0x0000002406027981 */ /* 0x000ea2000c1e1b00 */
        /* <DEDUP_REMOVED lines=8> */
[----:B-1----:R-:W2:Y:S04]  /*24b0*/  LDG.E.64 R2, desc[UR36][R6.64+0x10] ;  /* 0x0000102406027981 */ /* 0x002ea8000c1e1b00 */
[----:B--2---:R2:W-:Y:S02]  /*24c0*/  ST.E.64 desc[UR36][R26.64+0x10], R2 ;  /* 0x000010021a007985 */ /* 0x0045e4000c101b24 */
.L_x_49:
[----:B------:R-:W-:-:S13]  /*24d0*/  ISETP.GE.AND P0, PT, R65, 0x3, PT ;  /* 0x000000034100780c */ /* 0x000fda0003f06270 */
[----:B------:R-:W-:Y:S05]  /*24e0*/  @!P0 BRA `(.L_x_53) ;  /* 0x0000000c00008947 */ /* 0x000fea0003800000 */
[----:B------:R-:W-:Y:S01]  /*24f0*/  BSSY.RECONVERGENT B2, `(.L_x_53) ;  /* 0x00000bf000027945 */ /* 0x000fe20003800200 */
[----:B012---:R-:W-:Y:S02]  /*2500*/  VIADD R26, R9, 0xfffffffe ;  /* 0xfffffffe091a7836 */ /* 0x007fe40000000000 */
[----:B------:R-:W-:-:S07]  /*2510*/  IMAD.MOV.U32 R27, RZ, RZ, 0x1 ;  /* 0x00000001ff1b7424 */ /* 0x000fce00078e00ff */
.L_x_72:
[C---:B------:R-:W-:Y:S01]  /*2520*/  IMAD R29, R0.reuse, R27, RZ ;  /* 0x0000001b001d7224 */ /* 0x040fe200078e02ff */
[----:B------:R-:W-:Y:S01]  /*2530*/  BSSY.RECONVERGENT B3, `(.L_x_54) ;  /* 0x00000b9000037945 */ /* 0x000fe20003800200 */
[C---:B------:R-:W-:Y:S01]  /*2540*/  ISETP.NE.AND P0, PT, R27.reuse, R26, PT ;  /* 0x0000001a1b00720c */ /* 0x040fe20003f05270 */
[----:B------:R-:W-:Y:S02]  /*2550*/  IMAD.MOV.U32 R28, RZ, RZ, 0x1 ;  /* 0x00000001ff1c7424 */ /* 0x000fe400078e00ff */
[C---:B------:R-:W-:Y:S02]  /*2560*/  IMAD.IADD R31, R0.reuse, 0x1, R29 ;  /* 0x00000001001f7824 */ /* 0x040fe400078e021d */
[----:B------:R-:W-:Y:S02]  /*2570*/  VIADD R27, R27, 0x1 ;  /* 0x000000011b1b7836 */ /* 0x000fe40000000000 */
[----:B0-----:R-:W-:-:S07]  /*2580*/  IMAD R30, R0, -0x2, R31 ;  /* 0xfffffffe001e7824 */ /* 0x001fce00078e021f */
.L_x_71:
[----:B0-----:R-:W0:Y:S01]  /*2590*/  LDC.64 R6, c[0x4][0x48] ;  /* 0x01001200ff067b82 */ /* 0x001e220000000a00 */
[----:B------:R-:W-:-:S04]  /*25a0*/  IMAD.IADD R35, R29, 0x1, R28 ;  /* 0x000000011d237824 */ /* 0x000fc800078e021c */
[C---:B------:R-:W-:Y:S02]  /*25b0*/  VIADD R37, R35.reuse, 0xffffffff ;  /* 0xffffffff23257836 */ /* 0x040fe40000000000 */
[----:B------:R-:W-:-:S04]  /*25c0*/  IMAD.WIDE.U32 R32, R35, 0x8, R4 ;  /* 0x0000000823207825 */ /* 0x000fc800078e0004 */
[----:B------:R-:W-:Y:S01]  /*25d0*/  IMAD.WIDE R36, R37, 0x8, R4 ;  /* 0x0000000825247825 */ /* 0x000fe200078e0204 */
[----:B------:R-:W2:Y:S05]  /*25e0*/  LD.E.64 R2, desc[UR36][R32.64+0x8] ;  /* 0x0000082420027980 */ /* 0x000eaa000c101b00 */
[----:B------:R-:W2:Y:S04]  /*25f0*/  LD.E.64 R36, desc[UR36][R36.64] ;  /* 0x0000002424247980 */ /* 0x000ea8000c101b00 */
[----:B0-----:R-:W3:Y:S01]  /*2600*/  LDG.E.64 R6, desc[UR36][R6.64] ;  /* 0x0000002406067981 */ /* 0x001ee2000c1e1b00 */
[----:B------:R-:W-:Y:S01]  /*2610*/  VIADD R41, R28, 0x1 ;  /* 0x000000011c297836 */ /* 0x000fe20000000000 */
[----:B------:R-:W-:Y:S01]  /*2620*/  BSSY.RECONVERGENT B0, `(.L_x_55) ;  /* 0x000000a000007945 */ /* 0x000fe20003800200 */
[----:B------:R-:W-:Y:S01]  /*2630*/  IMAD.MOV.U32 R40, RZ, RZ, R28 ;  /* 0x000000ffff287224 */ /* 0x000fe200078e001c */
[----:B------:R-:W-:Y:S01]  /*2640*/  MOV R42, 0x26c0 ;  /* 0x000026c0002a7802 */ /* 0x000fe20000000f00 */
[----:B------:R-:W-:Y:S01]  /*2650*/  IMAD.MOV.U32 R28, RZ, RZ, R41 ;  /* 0x000000ffff1c7224 */ /* 0x000fe200078e0029 */
[----:B------:R-:W-:Y:S01]  /*2660*/  ISETP.NE.AND P1, PT, R41, R10, PT ;  /* 0x0000000a2900720c */ /* 0x000fe20003f25270 */
[----:B---3--:R-:W-:-:S02]  /*2670*/  DADD R38, -RZ, |R6| ;  /* 0x00000000ff267229 */ /* 0x008fc40000000506 */
[----:B--2---:R-:W-:-:S08]  /*2680*/  DADD R2, R2, R36 ;  /* 0x0000000002027229 */ /* 0x004fd00000000024 */
[----:B------:R-:W-:Y:S02]  /*2690*/  IMAD.MOV.U32 R48, RZ, RZ, R38 ;  /* 0x000000ffff307224 */ /* 0x000fe400078e0026 */
[----:B------:R-:W-:-:S07]  /*26a0*/  IMAD.MOV.U32 R67, RZ, RZ, R39 ;  /* 0x000000ffff437224 */ /* 0x000fce00078e0027 */
[----:B------:R-:W-:Y:S05]  /*26b0*/  CALL.REL.NOINC `($_Z6kernelPdS_S_$__internal_accurate_pow) ;  /* 0x0000007c00c87944 */ /* 0x000fea0003c00000 */
[----:B------:R-:W-:Y:S05]  /*26c0*/  BSYNC.RECONVERGENT B0 ;  /* 0x0000000000007941 */ /* 0x000fea0003800200 */
.L_x_55:
[C---:B------:R-:W-:Y:S02]  /*26d0*/  DADD R32, R6.reuse, 2 ;  /* 0x4000000006207429 */ /* 0x040fe40000000000 */
[----:B------:R-:W-:-:S06]  /*26e0*/  DSETP.NEU.AND P2, PT, R6, RZ, PT ;  /* 0x000000ff0600722a */ /* 0x000fcc0003f4d000 */
[----:B------:R-:W-:Y:S02]  /*26f0*/  FSEL R36, R38, RZ, P2 ;  /* 0x000000ff26247208 */ /* 0x000fe40001000000 */
[----:B------:R-:W-:Y:S02]  /*2700*/  LOP3.LUT R34, R33, 0x7ff00000, RZ, 0xc0, !PT ;  /* 0x7ff0000021227812 */ /* 0x000fe400078ec0ff */
[----:B------:R-:W-:Y:S01]  /*2710*/  FSEL R37, R39, RZ, P2 ;  /* 0x000000ff27257208 */ /* 0x000fe20001000000 */
[----:B------:R-:W-:Y:S01]  /*2720*/  IMAD.MOV.U32 R32, RZ, RZ, R36 ;  /* 0x000000ffff207224 */ /* 0x000fe200078e0024 */
[----:B------:R-:W-:-:S03]  /*2730*/  ISETP.NE.AND P2, PT, R34, 0x7ff00000, PT ;  /* 0x7ff000002200780c */ /* 0x000fc60003f45270 */
[----:B------:R-:W-:-:S10]  /*2740*/  IMAD.MOV.U32 R33, RZ, RZ, R37 ;  /* 0x000000ffff217224 */ /* 0x000fd400078e0025 */
[----:B------:R-:W-:Y:S05]  /*2750*/  @P2 BRA `(.L_x_56) ;  /* 0x0000000000282947 */ /* 0x000fea0003800000 */
[----:B------:R-:W-:-:S14]  /*2760*/  DSETP.NAN.AND P2, PT, R6, R6, PT ;  /* 0x000000060600722a */ /* 0x000fdc0003f48000 */
[----:B------:R-:W-:Y:S05]  /*2770*/  @P2 BRA `(.L_x_57) ;  /* 0x00000000001c2947 */ /* 0x000fea0003800000 */
[----:B------:R-:W-:Y:S01]  /*2780*/  DSETP.NEU.AND P2, PT, |R6|, +INF , PT ;  /* 0x7ff000000600742a */ /* 0x000fe20003f4d200 */
[----:B------:R-:W-:Y:S02]  /*2790*/  IMAD.MOV.U32 R32, RZ, RZ, R36 ;  /* 0x000000ffff207224 */ /* 0x000fe400078e0024 */
[----:B------:R-:W-:-:S11]  /*27a0*/  IMAD.MOV.U32 R33, RZ, RZ, R37 ;  /* 0x000000ffff217224 */ /* 0x000fd600078e0025 */
[----:B------:R-:W-:Y:S05]  /*27b0*/  @P2 BRA `(.L_x_56) ;  /* 0x0000000000102947 */ /* 0x000fea0003800000 */
[----:B------:R-:W-:Y:S02]  /*27c0*/  IMAD.MOV.U32 R32, RZ, RZ, 0x0 ;  /* 0x00000000ff207424 */ /* 0x000fe400078e00ff */
[----:B------:R-:W-:Y:S01]  /*27d0*/  IMAD.MOV.U32 R33, RZ, RZ, 0x7ff00000 ;  /* 0x7ff00000ff217424 */ /* 0x000fe200078e00ff */
[----:B------:R-:W-:Y:S06]  /*27e0*/  BRA `(.L_x_56) ;  /* 0x0000000000047947 */ /* 0x000fec0003800000 */
.L_x_57:
[----:B------:R-:W-:-:S11]  /*27f0*/  DADD R32, R6, 2 ;  /* 0x4000000006207429 */ /* 0x000fd60000000000 */
.L_x_56:
[----:B------:R-:W0:Y:S01]  /*2800*/  LDC.64 R48, c[0x4][0x40] ;  /* 0x01001000ff307b82 */ /* 0x000e220000000a00 */
[--C-:B------:R-:W-:Y:S02]  /*2810*/  IMAD.IADD R39, R31, 0x1, R40.reuse ;  /* 0x000000011f277824 */ /* 0x100fe400078e0228 */
[----:B------:R-:W-:Y:S02]  /*2820*/  IMAD.IADD R47, R30, 0x1, R40 ;  /* 0x000000011e2f7824 */ /* 0x000fe400078e0228 */
[----:B------:R-:W-:-:S04]  /*2830*/  IMAD.WIDE.U32 R38, R39, 0x8, R4 ;  /* 0x0000000827267825 */ /* 0x000fc800078e0004 */
[----:B------:R-:W-:Y:S02]  /*2840*/  IMAD.WIDE R46, R47, 0x8, R4 ;  /* 0x000000082f2e7825 */ /* 0x000fe400078e0204 */
[----:B------:R-:W2:Y:S04]  /*2850*/  LD.E.64 R38, desc[UR36][R38.64] ;  /* 0x0000002426267980 */ /* 0x000ea8000c101b00 */
[----:B------:R-:W2:Y:S04]  /*2860*/  LD.E.64 R44, desc[UR36][R46.64] ;  /* 0x000000242e2c7980 */ /* 0x000ea8000c101b00 */
[----:B0-----:R-:W3:Y:S01]  /*2870*/  LDG.E.64 R40, desc[UR36][R48.64] ;  /* 0x0000002430287981 */ /* 0x001ee2000c1e1b00 */
[----:B------:R-:W-:-:S06]  /*2880*/  DSETP.NEU.AND P5, PT, R6, 1, PT ;  /* 0x3ff000000600742a */ /* 0x000fcc0003fad000 */
[----:B------:R-:W-:Y:S02]  /*2890*/  FSEL R32, R32, RZ, P5 ;  /* 0x000000ff20207208 */ /* 0x000fe40002800000 */
[----:B------:R-:W-:Y:S01]  /*28a0*/  FSEL R33, R33, 1.875, P5 ;  /* 0x3ff0000021217808 */ /* 0x000fe20002800000 */
[----:B------:R-:W-:Y:S05]  /*28b0*/  BSSY.RECONVERGENT B0, `(.L_x_58) ;  /* 0x0000008000007945 */ /* 0x000fea0003800200 */
[----:B------:R-:W-:Y:S02]  /*28c0*/  DMUL R2, R2, R32 ;  /* 0x0000002002027228 */ /* 0x000fe40000000000 */
[----:B--2---:R-:W-:-:S02]  /*28d0*/  DADD R44, R38, R44 ;  /* 0x00000000262c7229 */ /* 0x004fc4000000002c */
[----:B---3--:R-:W-:-:S10]  /*28e0*/  DADD R42, -RZ, |R40| ;  /* 0x00000000ff2a7229 */ /* 0x008fd40000000528 */
[----:B------:R-:W-:Y:S01]  /*28f0*/  IMAD.MOV.U32 R48, RZ, RZ, R42 ;  /* 0x000000ffff307224 */ /* 0x000fe200078e002a */
[----:B------:R-:W-:Y:S01]  /*2900*/  MOV R42, 0x2930 ;  /* 0x00002930002a7802 */ /* 0x000fe20000000f00 */
[----:B------:R-:W-:-:S07]  /*2910*/  IMAD.MOV.U32 R67, RZ, RZ, R43 ;  /* 0x000000ffff437224 */ /* 0x000fce00078e002b */
[----:B------:R-:W-:Y:S05]  /*2920*/  CALL.REL.NOINC `($_Z6kernelPdS_S_$__internal_accurate_pow) ;  /* 0x0000007c002c7944 */ /* 0x000fea0003c00000 */
[----:B------:R-:W-:Y:S05]  /*2930*/  BSYNC.RECONVERGENT B0 ;  /* 0x0000000000007941 */ /* 0x000fea0003800200 */
.L_x_58:
[C---:B------:R-:W-:Y:S02]  /*2940*/  DADD R32, R40.reuse, 2 ;  /* 0x4000000028207429 */ /* 0x040fe40000000000 */
[----:B------:R-:W-:-:S06]  /*2950*/  DSETP.NEU.AND P2, PT, R40, RZ, PT ;  /* 0x000000ff2800722a */ /* 0x000fcc0003f4d000 */
[----:B------:R-:W-:Y:S02]  /*2960*/  FSEL R42, R38, RZ, P2 ;  /* 0x000000ff262a7208 */ /* 0x000fe40001000000 */
[----:B------:R-:W-:Y:S02]  /*2970*/  LOP3.LUT R32, R33, 0x7ff00000, RZ, 0xc0, !PT ;  /* 0x7ff0000021207812 */ /* 0x000fe400078ec0ff */
[----:B------:R-:W-:Y:S02]  /*2980*/  FSEL R43, R39, RZ, P2 ;  /* 0x000000ff272b7208 */ /* 0x000fe40001000000 */
[----:B------:R-:W-:Y:S01]  /*2990*/  ISETP.NE.AND P2, PT, R32, 0x7ff00000, PT ;  /* 0x7ff000002000780c */ /* 0x000fe20003f45270 */
[----:B------:R-:W-:Y:S02]  /*29a0*/  IMAD.MOV.U32 R32, RZ, RZ, R42 ;  /* 0x000000ffff207224 */ /* 0x000fe400078e002a */
        /* <DEDUP_REMOVED lines=11> */
.L_x_60:
[----:B------:R-:W-:-:S11]  /*2a60*/  DADD R32, R40, 2 ;  /* 0x4000000028207429 */ /* 0x000fd60000000000 */
.L_x_59:
[----:B------:R-:W-:Y:S01]  /*2a70*/  ISETP.NE.AND P4, PT, R34, 0x7ff00000, PT ;  /* 0x7ff000002200780c */ /* 0x000fe20003f85270 */
[----:B------:R-:W-:-:S06]  /*2a80*/  DSETP.NEU.AND P3, PT, R40, 1, PT ;  /* 0x3ff000002800742a */ /* 0x000fcc0003f6d000 */
[----:B------:R-:W-:Y:S01]  /*2a90*/  FSEL R38, R32, RZ, P3 ;  /* 0x000000ff20267208 */ /* 0x000fe20001800000 */
[----:B------:R-:W-:Y:S01]  /*2aa0*/  IMAD.MOV.U32 R32, RZ, RZ, R36 ;  /* 0x000000ffff207224 */ /* 0x000fe200078e0024 */
[----:B------:R-:W-:Y:S01]  /*2ab0*/  FSEL R39, R33, 1.875, P3 ;  /* 0x3ff0000021277808 */ /* 0x000fe20001800000 */
[----:B------:R-:W-:-:S05]  /*2ac0*/  IMAD.MOV.U32 R33, RZ, RZ, R37 ;  /* 0x000000ffff217224 */ /* 0x000fca00078e0025 */
[----:B------:R-:W-:Y:S01]  /*2ad0*/  DFMA R44, R44, R38, R2 ;  /* 0x000000262c2c722b */ /* 0x000fe20000000002 */
[----:B------:R-:W-:Y:S10]  /*2ae0*/  @P4 BRA `(.L_x_61) ;  /* 0x0000000000284947 */ /* 0x000ff40003800000 */
        /* <DEDUP_REMOVED lines=9> */
.L_x_62:
[----:B------:R-:W-:-:S11]  /*2b80*/  DADD R32, R6, 2 ;  /* 0x4000000006207429 */ /* 0x000fd60000000000 */
.L_x_61:
[----:B------:R-:W-:Y:S01]  /*2b90*/  FSEL R2, R32, RZ, P5 ;  /* 0x000000ff20027208 */ /* 0x000fe20002800000 */
[----:B------:R-:W-:Y:S01]  /*2ba0*/  BSSY.RECONVERGENT B4, `(.L_x_63) ;  /* 0x000001a000047945 */ /* 0x000fe20003800200 */
[----:B------:R-:W-:Y:S02]  /*2bb0*/  FSEL R3, R33, 1.875, P5 ;  /* 0x3ff0000021037808 */ /* 0x000fe40002800000 */
[----:B------:R-:W-:-:S04]  /*2bc0*/  FSETP.GEU.AND P5, PT, |R45|, 6.5827683646048100446e-37, PT ;  /* 0x036000002d00780b */ /* 0x000fc80003fae200 */
[----:B------:R-:W-:-:S08]  /*2bd0*/  DADD R2, R38, R2 ;  /* 0x0000000026027229 */ /* 0x000fd00000000002 */
[----:B------:R-:W-:Y:S01]  /*2be0*/  DADD R46, R2, R2 ;  /* 0x00000000022e7229 */ /* 0x000fe20000000002 */
[----:B------:R-:W-:-:S05]  /*2bf0*/  IMAD.MOV.U32 R2, RZ, RZ, 0x1 ;  /* 0x00000001ff027424 */ /* 0x000fca00078e00ff */
[----:B------:R-:W0:Y:S02]  /*2c00*/  MUFU.RCP64H R3, R47 ;  /* 0x0000002f00037308 */ /* 0x000e240000001800 */
[----:B0-----:R-:W-:-:S08]  /*2c10*/  DFMA R32, -R46, R2, 1 ;  /* 0x3ff000002e20742b */ /* 0x001fd00000000102 */
        /* <DEDUP_REMOVED lines=18> */
.L_x_64:
[----:B------:R-:W-:Y:S05]  /*2d40*/  BSYNC.RECONVERGENT B4 ;  /* 0x0000000000047941 */ /* 0x000fea0003800200 */
.L_x_63:
        /* <DEDUP_REMOVED lines=8> */
.L_x_66:
[----:B------:R-:W-:-:S11]  /*2dd0*/  DADD R42, R40, 2 ;  /* 0x40000000282a7429 */ /* 0x000fd60000000000 */
.L_x_65:
[----:B------:R-:W-:Y:S02]  /*2de0*/  FSEL R38, R42, RZ, P3 ;  /* 0x000000ff2a267208 */ /* 0x000fe40001800000 */
[----:B------:R-:W-:Y:S01]  /*2df0*/  FSEL R39, R43, 1.875, P3 ;  /* 0x3ff000002b277808 */ /* 0x000fe20001800000 */
[----:B------:R-:W-:Y:S06]  /*2e00*/  @P4 BRA `(.L_x_67) ;  /* 0x0000000000204947 */ /* 0x000fec0003800000 */
[----:B------:R-:W-:-:S14]  /*2e10*/  DSETP.NAN.AND P2, PT, R6, R6, PT ;  /* 0x000000060600722a */ /* 0x000fdc0003f48000 */
[----:B------:R-:W-:Y:S05]  /*2e20*/  @P2 BRA `(.L_x_68) ;  /* 0x0000000000142947 */ /* 0x000fea0003800000 */
[----:B------:R-:W-:-:S14]  /*2e30*/  DSETP.NEU.AND P2, PT, |R6|, +INF , PT ;  /* 0x7ff000000600742a */ /* 0x000fdc0003f4d200 */
[----:B------:R-:W-:Y:S05]  /*2e40*/  @P2 BRA `(.L_x_67) ;  /* 0x0000000000102947 */ /* 0x000fea0003800000 */
[----:B------:R-:W-:Y:S02]  /*2e50*/  IMAD.MOV.U32 R36, RZ, RZ, 0x0 ;  /* 0x00000000ff247424 */ /* 0x000fe400078e00ff */
[----:B------:R-:W-:Y:S01]  /*2e60*/  IMAD.MOV.U32 R37, RZ, RZ, 0x7ff00000 ;  /* 0x7ff00000ff257424 */ /* 0x000fe200078e00ff */
[----:B------:R-:W-:Y:S06]  /*2e70*/  BRA `(.L_x_67) ;  /* 0x0000000000047947 */ /* 0x000fec0003800000 */
.L_x_68:
[----:B------:R-:W-:-:S11]  /*2e80*/  DADD R36, R6, 2 ;  /* 0x4000000006247429 */ /* 0x000fd60000000000 */
.L_x_67:
[----:B------:R-:W-:Y:S01]  /*2e90*/  DSETP.NEU.AND P2, PT, R6, 1, PT ;  /* 0x3ff000000600742a */ /* 0x000fe20003f4d000 */
[----:B------:R-:W-:Y:S05]  /*2ea0*/  BSSY.RECONVERGENT B4, `(.L_x_69) ;  /* 0x000001a000047945 */ /* 0x000fea0003800200 */
[----:B------:R-:W-:Y:S02]  /*2eb0*/  FSEL R6, R36, RZ, P2 ;  /* 0x000000ff24067208 */ /* 0x000fe40001000000 */
[----:B------:R-:W-:-:S06]  /*2ec0*/  FSEL R7, R37, 1.875, P2 ;  /* 0x3ff0000025077808 */ /* 0x000fcc0001000000 */
[C---:B------:R-:W-:Y:S02]  /*2ed0*/  DADD R32, R38.reuse, R6 ;  /* 0x0000000026207229 */ /* 0x040fe40000000006 */
[----:B------:R-:W-:-:S06]  /*2ee0*/  DMUL R38, R38, R6 ;  /* 0x0000000626267228 */ /* 0x000fcc0000000000 */
[----:B------:R-:W-:Y:S01]  /*2ef0*/  DADD R40, R32, R32 ;  /* 0x0000000020287229 */ /* 0x000fe20000000020 */
[----:B------:R-:W-:-:S03]  /*2f00*/  IMAD.MOV.U32 R32, RZ, RZ, 0x1 ;  /* 0x00000001ff207424 */ /* 0x000fc600078e00ff */
[----:B------:R-:W-:Y:S02]  /*2f10*/  FSETP.GEU.AND P3, PT, |R39|, 6.5827683646048100446e-37, PT ;  /* 0x036000002700780b */ /* 0x000fe40003f6e200 */
        /* <DEDUP_REMOVED lines=14> */
[----:B------:R-:W-:-:S07]  /*3000*/  IMAD.MOV.U32 R33, RZ, RZ, R41 ;  /* 0x000000ffff217224 */ /* 0x000fce00078e0029 */
[----:B------:R-:W-:Y:S05]  /*3010*/  CALL.REL.NOINC `($__internal_1_$__cuda_sm20_div_rn_f64_full) ;  /* 0x0000007000007944 */ /* 0x000fea0003c00000 */
[----:B------:R-:W-:Y:S02]  /*3020*/  IMAD.MOV.U32 R6, RZ, RZ, R52 ;  /* 0x000000ffff067224 */ /* 0x000fe400078e0034 */
[----:B------:R-:W-:-:S07]  /*3030*/  IMAD.MOV.U32 R7, RZ, RZ, R53 ;  /* 0x000000ffff077224 */ /* 0x000fce00078e0035 */
.L_x_70:
[----:B------:R-:W-:Y:S05]  /*3040*/  BSYNC.RECONVERGENT B4 ;  /* 0x0000000000047941 */ /* 0x000fea0003800200 */
.L_x_69:
[C---:B------:R-:W-:Y:S01]  /*3050*/  IMAD.WIDE.U32 R32, R35.reuse, 0x8, R16 ;  /* 0x0000000823207825 */ /* 0x040fe200078e0010 */
[----:B------:R-:W0:Y:S05]  /*3060*/  LDC.64 R36, c[0x0][0x390] ;  /* 0x0000e400ff247b82 */ /* 0x000e2a0000000a00 */
[----:B------:R-:W2:Y:S02]  /*3070*/  LD.E.64 R32, desc[UR36][R32.64] ;  /* 0x0000002420207980 */ /* 0x000ea4000c101b00 */
[----:B--2---:R-:W-:Y:S01]  /*3080*/  DFMA R2, -R32, R6, R2 ;  /* 0x000000062002722b */ /* 0x004fe20000000102 */
[----:B0-----:R-:W-:-:S06]  /*3090*/  IMAD.WIDE.U32 R6, R35, 0x8, R36 ;  /* 0x0000000823067825 */ /* 0x001fcc00078e0024 */
[----:B------:R0:W-:Y:S01]  /*30a0*/  STG.E.64 desc[UR36][R6.64], R2 ;  /* 0x0000000206007986 */ /* 0x0001e2000c101b24 */
[----:B------:R-:W-:Y:S05]  /*30b0*/  @P1 BRA `(.L_x_71) ;  /* 0xfffffff400341947 */ /* 0x000fea000383ffff */
[----:B------:R-:W-:Y:S05]  /*30c0*/  BSYNC.RECONVERGENT B3 ;  /* 0x0000000000037941 */ /* 0x000fea0003800200 */
.L_x_54:
[----:B------:R-:W-:Y:S05]  /*30d0*/  @P0 BRA `(.L_x_72) ;  /* 0xfffffff400100947 */ /* 0x000fea000383ffff */
[----:B------:R-:W-:Y:S05]  /*30e0*/  BSYNC.RECONVERGENT B2 ;  /* 0x0000000000027941 */ /* 0x000fea0003800200 */
.L_x_53:
[----:B------:R-:W-:-:S13]  /*30f0*/  ISETP.GE.AND P0, PT, R9, 0x1, PT ;  /* 0x000000010900780c */ /* 0x000fda0003f06270 */
[----:B------:R-:W-:Y:S05]  /*3100*/  @!P0 BRA `(.L_x_73) ;  /* 0x0000001400048947 */ /* 0x000fea0003800000 */
[----:B------:R-:W-:Y:S01]  /*3110*/  ISETP.GE.U32.AND P1, PT, R9, 0x10, PT ;  /* 0x000000100900780c */ /* 0x000fe20003f26070 */
[----:B------:R-:W-:-:S12]  /*3120*/  IMAD.MOV.U32 R35, RZ, RZ, RZ ;  /* 0x000000ffff237224 */ /* 0x000fd800078e00ff */
[----:B------:R-:W-:Y:S05]  /*3130*/  @!P1 BRA `(.L_x_74) ;  /* 0x00000008006c9947 */ /* 0x000fea0003800000 */
[----:B------:R-:W-:Y:S01]  /*3140*/  BSSY.RECONVERGENT B0, `(.L_x_75) ;  /* 0x0000099000007945 */ /* 0x000fe20003800200 */
[----:B------:R-:W-:-:S07]  /*3150*/  IMAD.MOV.U32 R35, RZ, RZ, RZ ;  /* 0x000000ffff237224 */ /* 0x000fce00078e00ff */
.L_x_76:
[----:B---3--:R-:W3:Y:S01]  /*3160*/  LDCU.64 UR4, c[0x0][0x390] ;  /* 0x00007200ff0477ac */ /* 0x008ee20008000a00 */
[----:B012---:R-:W-:-:S05]  /*3170*/  IMAD R27, R0, R35, RZ ;  /* 0x00000023001b7224 */ /* 0x007fca00078e02ff */
[----:B------:R-:W-:-:S04]  /*3180*/  IADD3 R3, P1, PT, R0, R27, RZ ;  /* 0x0000001b00037210 */ /* 0x000fc80007f3e0ff */
[----:B------:R-:W-:Y:S02]  /*3190*/  LEA.HI.X.SX32 R6, R27, R13, 0x1, P1 ;  /* 0x0000000d1b067211 */ /* 0x000fe400008f0eff */
[----:B---3--:R-:W-:-:S04]  /*31a0*/  LEA R2, P1, R3, UR4, 0x3 ;  /* 0x0000000403027c11 */ /* 0x008fc8000f8218ff */
[----:B------:R-:W-:Y:S02]  /*31b0*/  LEA.HI.X R3, R3, UR5, R6, 0x3, P1 ;  /* 0x0000000503037c11 */ /* 0x000fe400088f1c06 */
[----:B------:R-:W0:Y:S04]  /*31c0*/  LDC.64 R6, c[0x0][0x390] ;  /* 0x0000e400ff067b82 */ /* 0x000e280000000a00 */
[----:B------:R-:W2:Y:S01]  /*31d0*/  LDG.E.64 R2, desc[UR36][R2.64+-0x10] ;  /* 0xfffff02402027981 */ /* 0x000ea2000c1e1b00 */
[--C-:B------:R-:W-:Y:S02]  /*31e0*/  IMAD.IADD R31, R0, 0x1, R27.reuse ;  /* 0x00000001001f7824 */ /* 0x100fe400078e021b */
[----:B------:R-:W-:-:S03]  /*31f0*/  IMAD.IADD R29, R10, 0x1, R27 ;  /* 0x000000010a1d7824 */ /* 0x000fc600078e021b */
[----:B------:R-:W-:-:S04]  /*3200*/  IADD3 R28, P1, PT, R0, R31, RZ ;  /* 0x0000001f001c7210 */ /* 0x000fc80007f3e0ff */
[----:B------:R-:W-:Y:S02]  /*3210*/  LEA.HI.X.SX32 R27, R31, R13, 0x1, P1 ;  /* 0x0000000d1f1b7211 */ /* 0x000fe400008f0eff */
[----:B------:R-:W-:-:S04]  /*3220*/  LEA R26, P1, R28, UR4, 0x3 ;  /* 0x000000041c1a7c11 */ /* 0x000fc8000f8218ff */
[----:B------:R-:W-:Y:S01]  /*3230*/  LEA.HI.X R27, R28, UR5, R27, 0x3, P1 ;  /* 0x000000051c1b7c11 */ /* 0x000fe200088f1c1b */
[----:B0-----:R-:W-:-:S05]  /*3240*/  IMAD.WIDE R6, R29, 0x8, R6 ;  /* 0x000000081d067825 */ /* 0x001fca00078e0206 */
[----:B--2---:R0:W-:Y:S04]  /*3250*/  STG.E.64 desc[UR36][R6.64], R2 ;  /* 0x0000000206007986 */ /* 0x0041e8000c101b24 */
[----:B------:R-:W2:Y:S01]  /*3260*/  LDG.E.64 R26, desc[UR36][R26.64+-0x10] ;  /* 0xfffff0241a1a7981 */ /* 0x000ea2000c1e1b00 */
[C---:B------:R-:W-:Y:S01]  /*3270*/  IMAD.IADD R33, R0.reuse, 0x1, R31 ;  /* 0x0000000100217824 */ /* 0x040fe200078e021f */
[C---:B------:R-:W-:Y:S01]  /*3280*/  SHF.L.U64.HI R41, R0.reuse, 0x3, R13 ;  /* 0x0000000300297819 */ /* 0x040fe2000001020d */
[----:B------:R-:W-:-:S03]  /*3290*/  IMAD.SHL.U32 R39, R0, 0x8, RZ ;  /* 0x0000000800277824 */ /* 0x000fc600078e00ff */
[----:B------:R-:W-:Y:S02]  /*32a0*/  IADD3 R31, P2, PT, R0, R33, RZ ;  /* 0x00000021001f7210 */ /* 0x000fe40007f5e0ff */
[----:B------:R-:W-:Y:S02]  /*32b0*/  IADD3 R28, P1, PT, R6, R39, RZ ;  /* 0x00000027061c7210 */ /* 0x000fe40007f3e0ff */
[----:B------:R-:W-:Y:S02]  /*32c0*/  LEA.HI.X.SX32 R32, R33, R13, 0x1, P2 ;  /* 0x0000000d21207211 */ /* 0x000fe400010f0eff */
[----:B------:R-:W-:Y:S01]  /*32d0*/  LEA R30, P2, R31, UR4, 0x3 ;  /* 0x000000041f1e7c11 */ /* 0x000fe2000f8418ff */
[----:B------:R-:W-:-:S03]  /*32e0*/  IMAD.X R29, R7, 0x1, R41, P1 ;  /* 0x00000001071d7824 */ /* 0x000fc600008e0629 */
[----:B------:R-:W-:Y:S01]  /*32f0*/  LEA.HI.X R31, R31, UR5, R32, 0x3, P2 ;  /* 0x000000051f1f7c11 */ /* 0x000fe200090f1c20 */
[C---:B------:R-:W-:Y:S01]  /*3300*/  IMAD.IADD R37, R0.reuse, 0x1, R33 ;  /* 0x0000000100257824 */ /* 0x040fe200078e0221 */
[----:B--2---:R1:W-:Y:S04]  /*3310*/  STG.E.64 desc[UR36][R28.64], R26 ;  /* 0x0000001a1c007986 */ /* 0x0043e8000c101b24 */
[----:B0-----:R-:W2:Y:S01]  /*3320*/  LDG.E.64 R2, desc[UR36][R30.64+-0x10] ;  /* 0xfffff0241e027981 */ /* 0x001ea2000c1e1b00 */
[----:B------:R-:W-:Y:S02]  /*3330*/  IADD3 R7, P2, PT, R0, R37, RZ ;  /* 0x0000002500077210 */ /* 0x000fe40007f5e0ff */
[----:B------:R-:W-:Y:S02]  /*3340*/  IADD3 R32, P1, PT, R28, R39, RZ ;  /* 0x000000271c207210 */ /* 0x000fe40007f3e0ff */
[----:B------:R-:W-:-:S02]  /*3350*/  LEA.HI.X.SX32 R34, R37, R13, 0x1, P2 ;  /* 0x0000000d25227211 */ /* 0x000fc400010f0eff */
[----:B------:R-:W-:Y:S01]  /*3360*/  LEA R6, P2, R7, UR4, 0x3 ;  /* 0x0000000407067c11 */ /* 0x000fe2000f8418ff */
[----:B------:R-:W-:-:S03]  /*3370*/  IMAD.X R33, R29, 0x1, R41, P1 ;  /* 0x000000011d217824 */ /* 0x000fc600008e0629 */
[----:B------:R-:W-:Y:S01]  /*3380*/  LEA.HI.X R7, R7, UR5, R34, 0x3, P2 ;  /* 0x0000000507077c11 */ /* 0x000fe200090f1c22 */
[C---:B------:R-:W-:Y:S01]  /*3390*/  IMAD.IADD R37, R0.reuse, 0x1, R37 ;  /* 0x0000000100257824 */ /* 0x040fe200078e0225 */
[----:B--2---:R0:W-:Y:S04]  /*33a0*/  STG.E.64 desc[UR36][R32.64], R2 ;  /* 0x0000000220007986 */ /* 0x0041e8000c101b24 */
[----:B------:R-:W2:Y:S01]  /*33b0*/  LDG.E.64 R6, desc[UR36][R6.64+-0x10] ;  /* 0xfffff02406067981 */ /* 0x000ea2000c1e1b00 */
[----:B-1----:R-:W-:Y:S02]  /*33c0*/  IADD3 R27, P2, PT, R0, R37, RZ ;  /* 0x00000025001b7210 */ /* 0x002fe40007f5e0ff */
        /* <DEDUP_REMOVED lines=8> */
[----:B0-----:R-:W-:Y:S02]  /*3450*/  IADD3 R3, P2, PT, R0, R37, RZ ;  /* 0x0000002500037210 */ /* 0x001fe40007f5e0ff */
[----:B------:R-:W-:Y:S02]  /*3460*/  IADD3 R30, P1, PT, R28, R39, RZ ;  /* 0x000000271c1e7210 */ /* 0x000fe40007f3e0ff */
[----:B------:R-:W-:-:S02]  /*3470*/  LEA.HI.X.SX32 R32, R37, R13, 0x1, P2 ;  /* 0x0000000d25207211 */ /* 0x000fc400010f0eff */
[----:B------:R-:W-:Y:S02]  /*3480*/  LEA R2, P2, R3, UR4, 0x3 ;  /* 0x0000000403027c11 */ /* 0x000fe4000f8418ff */
[----:B------:R-:W-:Y:S02]  /*3490*/  IADD3.X R31, PT, PT, R29, R41, RZ, P1, !PT ;  /* 0x000000291d1f7210 */ /* 0x000fe40000ffe4ff */
[----:B------:R-:W-:Y:S01]  /*34a0*/  LEA.HI.X R3, R3, UR5, R32, 0x3, P2 ;  /* 0x0000000503037c11 */ /* 0x000fe200090f1c20 */
[C---:B------:R-:W-:Y:S02]  /*34b0*/  IMAD.IADD R37, R0.reuse, 0x1, R37 ;  /* 0x0000000100257824 */ /* 0x040fe400078e0225 */
[----:B--2---:R0:W-:Y:S04]  /*34c0*/  STG.E.64 desc[UR36][R30.64], R26 ;  /* 0x0000001a1e007986 */ /* 0x0041e8000c101b24 */
[----:B------:R-:W2:Y:S01]  /*34d0*/  LDG.E.64 R2, desc[UR36][R2.64+-0x10] ;  /* 0xfffff02402027981 */ /* 0x000ea2000c1e1b00 */
[----:B-1----:R-:W-:-:S02]  /*34e0*/  IADD3 R7, P2, PT, R0, R37, RZ ;  /* 0x0000002500077210 */ /* 0x002fc40007f5e0ff */
[----:B------:R-:W-:Y:S02]  /*34f0*/  IADD3 R28, P1, PT, R30, R39, RZ ;  /* 0x000000271e1c7210 */ /* 0x000fe40007f3e0ff */
[----:B------:R-:W-:Y:S02]  /*3500*/  LEA.HI.X.SX32 R32, R37, R13, 0x1, P2 ;  /* 0x0000000d25207211 */ /* 0x000fe400010f0eff */
        /* <DEDUP_REMOVED lines=83> */
[----:B------:R-:W-:Y:S02]  /*3a40*/  LEA.HI.X R7, R7, UR5, R32, 0x3, P2 ;  /* 0x0000000507077c11 */ /* 0x000fe400090f1c20 */
[----:B--2---:R3:W-:Y:S04]  /*3a50*/  STG.E.64 desc[UR36][R30.64], R2 ;  /* 0x000000021e007986 */ /* 0x0047e8000c101b24 */
[----:B------:R-:W2:Y:S01]  /*3a60*/  LDG.E.64 R6, desc[UR36][R6.64+-0x10] ;  /* 0xfffff02406067981 */ /* 0x000ea2000c1e1b00 */
[----:B-1----:R-:W-:Y:S01]  /*3a70*/  IADD3 R26, P1, PT, R30, R39, RZ ;  /* 0x000000271e1a7210 */ /* 0x002fe20007f3e0ff */
[----:B------:R-:W-:-:S04]  /*3a80*/  VIADD R35, R35, 0x10 ;  /* 0x0000001023237836 */ /* 0x000fc80000000000 */
[----:B------:R-:W-:Y:S01]  /*3a90*/  IMAD.X R27, R31, 0x1, R41, P1 ;  /* 0x000000011f1b7824 */ /* 0x000fe200008e0629 */
[----:B------:R-:W-:-:S04]  /*3aa0*/  ISETP.NE.AND P1, PT, R35, R14, PT ;  /* 0x0000000e2300720c */ /* 0x000fc80003f25270 */
[----:B--2---:R3:W-:Y:S09]  /*3ab0*/  STG.E.64 desc[UR36][R26.64], R6 ;  /* 0x000000061a007986 */ /* 0x0047f2000c101b24 */
[----:B------:R-:W-:Y:S05]  /*3ac0*/  @P1 BRA `(.L_x_76) ;  /* 0xfffffff400a41947 */ /* 0x000fea000383ffff */
[----:B------:R-:W-:Y:S05]  /*3ad0*/  BSYNC.RECONVERGENT B0 ;  /* 0x0000000000007941 */ /* 0x000fea0003800200 */
.L_x_75:
[----:B------:R-:W-:-:S07]  /*3ae0*/  IMAD.MOV.U32 R35, RZ, RZ, R14 ;  /* 0x000000ffff237224 */ /* 0x000fce00078e000e */
.L_x_74:
[----:B------:R-:W-:-:S13]  /*3af0*/  ISETP.NE.AND P1, PT, R54, RZ, PT ;  /* 0x000000ff3600720c */ /* 0x000fda0003f25270 */
[----:B------:R-:W-:Y:S05]  /*3b00*/  @!P1 BRA `(.L_x_73) ;  /* 0x0000000800849947 */ /* 0x000fea0003800000 */
[----:B------:R-:W-:Y:S02]  /*3b10*/  ISETP.GE.U32.AND P2, PT, R61, 0x7, PT ;  /* 0x000000073d00780c */ /* 0x000fe40003f46070 */
[----:B------:R-:W-:-:S11]  /*3b20*/  ISETP.NE.AND P1, PT, R55, RZ, PT ;  /* 0x000000ff3700720c */ /* 0x000fd60003f25270 */
[----:B------:R-:W-:Y:S05]  /*3b30*/  @!P2 BRA `(.L_x_77) ;  /* 0x000000040034a947 */ /* 0x000fea0003800000 */
[----:B------:R-:W4:Y:S01]  /*3b40*/  LDC.64 R38, c[0x0][0x390] ;  /* 0x0000e400ff267b82 */ /* 0x000f220000000a00 */
[----:B0123--:R-:W-:-:S05]  /*3b50*/  IMAD R27, R0, R35, RZ ;  /* 0x00000023001b7224 */ /* 0x00ffca00078e02ff */
[----:B------:R-:W-:-:S04]  /*3b60*/  IADD3 R3, P2, PT, R0, R27, RZ ;  /* 0x0000001b00037210 */ /* 0x000fc80007f5e0ff */
[----:B------:R-:W-:Y:S02]  /*3b70*/  LEA.HI.X.SX32 R6, R27, R13, 0x1, P2 ;  /* 0x0000000d1b067211 */ /* 0x000fe400010f0eff */
[----:B----4-:R-:W-:-:S04]  /*3b80*/  LEA R2, P2, R3, R38, 0x3 ;  /* 0x0000002603027211 */ /* 0x010fc800078418ff */
[----:B------:R-:W-:Y:S02]  /*3b90*/  LEA.HI.X R3, R3, R39, R6, 0x3, P2 ;  /* 0x0000002703037211 */ /* 0x000fe400010f1c06 */
[----:B------:R-:W0:Y:S04]  /*3ba0*/  LDC.64 R6, c[0x0][0x390] ;  /* 0x0000e400ff067b82 */ /* 0x000e280000000a00 */
[----:B------:R-:W2:Y:S01]  /*3bb0*/  LDG.E.64 R2, desc[UR36][R2.64+-0x10] ;  /* 0xfffff02402027981 */ /* 0x000ea2000c1e1b00 */
[--C-:B------:R-:W-:Y:S02]  /*3bc0*/  IMAD.IADD R31, R0, 0x1, R27.reuse ;  /* 0x00000001001f7824 */ /* 0x100fe400078e021b */
[----:B------:R-:W-:-:S03]  /*3bd0*/  IMAD.IADD R29, R10, 0x1, R27 ;  /* 0x000000010a1d7824 */ /* 0x000fc600078e021b */
[----:B------:R-:W-:-:S04]  /*3be0*/  IADD3 R28, P2, PT, R0, R31, RZ ;  /* 0x0000001f001c7210 */ /* 0x000fc80007f5e0ff */
[----:B------:R-:W-:Y:S02]  /*3bf0*/  LEA.HI.X.SX32 R27, R31, R13, 0x1, P2 ;  /* 0x0000000d1f1b7211 */ /* 0x000fe400010f0eff */
[----:B------:R-:W-:-:S04]  /*3c00*/  LEA R26, P2, R28, R38, 0x3 ;  /* 0x000000261c1a7211 */ /* 0x000fc800078418ff */
[----:B------:R-:W-:Y:S01]  /*3c10*/  LEA.HI.X R27, R28, R39, R27, 0x3, P2 ;  /* 0x000000271c1b7211 */ /* 0x000fe200010f1c1b */
        /* <DEDUP_REMOVED lines=9> */
[----:B------:R-:W-:Y:S01]  /*3cb0*/  LEA R30, P3, R31, R38, 0x3 ;  /* 0x000000261f1e7211 */ /* 0x000fe200078618ff */
[----:B------:R-:W-:-:S03]  /*3cc0*/  IMAD.X R29, R7, 0x1, R41, P2 ;  /* 0x00000001071d7824 */ /* 0x000fc600010e0629 */
[----:B------:R-:W-:Y:S01]  /*3cd0*/  LEA.HI.X R31, R31, R39, R32, 0x3, P3 ;  /* 0x000000271f1f7211 */ /* 0x000fe200018f1c20 */
[C---:B------:R-:W-:Y:S01]  /*3ce0*/  IMAD.IADD R37, R0.reuse, 0x1, R33 ;  /* 0x0000000100257824 */ /* 0x040fe200078e0221 */
[----:B--2---:R1:W-:Y:S04]  /*3cf0*/  STG.E.64 desc[UR36][R28.64], R26 ;  /* 0x0000001a1c007986 */ /* 0x0043e8000c101b24 */
[----:B0-----:R-:W2:Y:S01]  /*3d00*/  LDG.E.64 R2, desc[UR36][R30.64+-0x10] ;  /* 0xfffff0241e027981 */ /* 0x001ea2000c1e1b00 */
[----:B------:R-:W-:Y:S02]  /*3d10*/  IADD3 R7, P3, PT, R0, R37, RZ ;  /* 0x0000002500077210 */ /* 0x000fe40007f7e0ff */
[----:B------:R-:W-:Y:S02]  /*3d20*/  IADD3 R32, P2, PT, R28, R43, RZ ;  /* 0x0000002b1c207210 */ /* 0x000fe40007f5e0ff */
[----:B------:R-:W-:-:S02]  /*3d30*/  LEA.HI.X.SX32 R34, R37, R13, 0x1, P3 ;  /* 0x0000000d25227211 */ /* 0x000fc400018f0eff */
[----:B------:R-:W-:Y:S01]  /*3d40*/  LEA R6, P3, R7, R38, 0x3 ;  /* 0x0000002607067211 */ /* 0x000fe200078618ff */
[----:B------:R-:W-:-:S03]  /*3d50*/  IMAD.X R33, R29, 0x1, R41, P2 ;  /* 0x000000011d217824 */ /* 0x000fc600010e0629 */
[----:B------:R-:W-:Y:S01]  /*3d60*/  LEA.HI.X R7, R7, R39, R34, 0x3, P3 ;  /* 0x0000002707077211 */ /* 0x000fe200018f1c22 */
[C---:B------:R-:W-:Y:S01]  /*3d70*/  IMAD.IADD R37, R0.reuse, 0x1, R37 ;  /* 0x0000000100257824 */ /* 0x040fe200078e0225 */
[----:B--2---:R0:W-:Y:S04]  /*3d80*/  STG.E.64 desc[UR36][R32.64], R2 ;  /* 0x0000000220007986 */ /* 0x0041e8000c101b24 */
[----:B------:R-:W2:Y:S01]  /*3d90*/  LDG.E.64 R6, desc[UR36][R6.64+-0x10] ;  /* 0xfffff02406067981 */ /* 0x000ea2000c1e1b00 */
[----:B-1----:R-:W-:Y:S02]  /*3da0*/  IADD3 R27, P3, PT, R0, R37, RZ ;  /* 0x00000025001b7210 */ /* 0x002fe40007f7e0ff */
        /* <DEDUP_REMOVED lines=8> */
[----:B0-----:R-:W-:Y:S02]  /*3e30*/  IADD3 R3, P3, PT, R0, R37, RZ ;  /* 0x0000002500037210 */ /* 0x001fe40007f7e0ff */
        /* <DEDUP_REMOVED lines=22> */
[----:B------:R-:W-:Y:S02]  /*3fa0*/  LEA.HI.X R27, R27, R39, R32, 0x3, P3 ;  /* 0x000000271b1b7211 */ /* 0x000fe400018f1c20 */
[----:B--2---:R4:W-:Y:S04]  /*3fb0*/  STG.E.64 desc[UR36][R30.64], R6 ;  /* 0x000000061e007986 */ /* 0x0049e8000c101b24 */
[----:B------:R-:W2:Y:S01]  /*3fc0*/  LDG.E.64 R26, desc[UR36][R26.64+-0x10] ;  /* 0xfffff0241a1a7981 */ /* 0x000ea2000c1e1b00 */
[----:B-1----:R-:W-:Y:S01]  /*3fd0*/  IADD3 R2, P2, PT, R30, R43, RZ ;  /* 0x0000002b1e027210 */ /* 0x002fe20007f5e0ff */
[----:B------:R-:W-:-:S04]  /*3fe0*/  VIADD R35, R35, 0x8 ;  /* 0x0000000823237836 */ /* 0x000fc80000000000 */
[----:B------:R-:W-:-:S05]  /*3ff0*/  IMAD.X R3, R31, 0x1, R41, P2 ;  /* 0x000000011f037824 */ /* 0x000fca00010e0629 */
[----:B--2---:R4:W-:Y:S03]  /*4000*/  STG.E.64 desc[UR36][R2.64], R26 ;  /* 0x0000001a02007986 */ /* 0x0049e6000c101b24 */
.L_x_77:
[----:B------:R-:W-:Y:S05]  /*4010*/  @!P1 BRA `(.L_x_73) ;  /* 0x0000000400409947 */ /* 0x000fea0003800000 */
[----:B------:R-:W-:Y:S02]  /*4020*/  ISETP.GE.U32.AND P2, PT, R62, 0x3, PT ;  /* 0x000000033e00780c */ /* 0x000fe40003f46070 */
[----:B------:R-:W-:-:S11]  /*4030*/  ISETP.NE.AND P1, PT, R59, RZ, PT ;  /* 0x000000ff3b00720c */ /* 0x000fd60003f25270 */
[----:B------:R-:W-:Y:S05]  /*4040*/  @!P2 BRA `(.L_x_78) ;  /* 0x0000000000a4a947 */ /* 0x000fea0003800000 */
[----:B------:R-:W5:Y:S01]  /*4050*/  LDC.64 R36, c[0x0][0x390] ;  /* 0x0000e400ff247b82 */ /* 0x000f620000000a00 */
[----:B01234-:R-:W-:-:S05]  /*4060*/  IMAD R27, R0, R35, RZ ;  /* 0x00000023001b7224 */ /* 0x01ffca00078e02ff */
[----:B------:R-:W-:-:S04]  /*4070*/  IADD3 R3, P2, PT, R0, R27, RZ ;  /* 0x0000001b00037210 */ /* 0x000fc80007f5e0ff */
[----:B------:R-:W-:Y:S02]  /*4080*/  LEA.HI.X.SX32 R6, R27, R13, 0x1, P2 ;  /* 0x0000000d1b067211 */ /* 0x000fe400010f0eff */
[----:B-----5:R-:W-:-:S04]  /*4090*/  LEA R2, P2, R3, R36, 0x3 ;  /* 0x0000002403027211 */ /* 0x020fc800078418ff */
        /* <DEDUP_REMOVED lines=36> */
.L_x_78:
[----:B------:R-:W-:Y:S05]  /*42e0*/  @!P1 BRA `(.L_x_73) ;  /* 0x00000000008c9947 */ /* 0x000fea0003800000 */
[----:B---34-:R-:W3:Y:S01]  /*42f0*/  LDC.64 R30, c[0x0][0x390] ;  /* 0x0000e400ff1e7b82 */ /* 0x018ee20000000a00 */
[----:B0-----:R-:W-:-:S05]  /*4300*/  IMAD R29, R0, R35, RZ ;  /* 0x00000023001d7224 */ /* 0x001fca00078e02ff */
[----:B-12---:R-:W-:-:S04]  /*4310*/  IADD3 R3, P1, PT, R0, R29, RZ ;  /* 0x0000001d00037210 */ /* 0x006fc80007f3e0ff */
[----:B------:R-:W-:Y:S02]  /*4320*/  LEA.HI.X.SX32 R6, R29, R13, 0x1, P1 ;  /* 0x0000000d1d067211 */ /* 0x000fe400008f0eff */
[----:B---3--:R-:W-:-:S04]  /*4330*/  LEA R2, P1, R3, R30, 0x3 ;  /* 0x0000001e03027211 */ /* 0x008fc800078218ff */
[----:B------:R-:W-:Y:S02]  /*4340*/  LEA.HI.X R3, R3, R31, R6, 0x3, P1 ;  /* 0x0000001f03037211 */ /* 0x000fe400008f1c06 */
[----:B------:R-:W0:Y:S04]  /*4350*/  LDC.64 R6, c[0x0][0x390] ;  /* 0x0000e400ff067b82 */ /* 0x000e280000000a00 */
[----:B------:R-:W2:Y:S01]  /*4360*/  LDG.E.64 R2, desc[UR36][R2.64+-0x10] ;  /* 0xfffff02402027981 */ /* 0x000ea2000c1e1b00 */
[----:B------:R-:W-:Y:S01]  /*4370*/  IMAD.IADD R27, R10, 0x1, R29 ;  /* 0x000000010a1b7824 */ /* 0x000fe200078e021d */
[----:B------:R-:W-:-:S03]  /*4380*/  ISETP.NE.AND P1, PT, R59, 0x1, PT ;  /* 0x000000013b00780c */ /* 0x000fc60003f25270 */
[----:B0-----:R-:W-:-:S05]  /*4390*/  IMAD.WIDE R6, R27, 0x8, R6 ;  /* 0x000000081b067825 */ /* 0x001fca00078e0206 */
[----:B--2---:R0:W-:Y:S05]  /*43a0*/  STG.E.64 desc[UR36][R6.64], R2 ;  /* 0x0000000206007986 */ /* 0x0041ea000c101b24 */
[----:B------:R-:W-:Y:S05]  /*43b0*/  @!P1 BRA `(.L_x_73) ;  /* 0x0000000000589947 */ /* 0x000fea0003800000 */
[----:B------:R-:W-:-:S05]  /*43c0*/  IMAD.IADD R29, R0, 0x1, R29 ;  /* 0x00000001001d7824 */ /* 0x000fca00078e021d */
[----:B0-----:R-:W-:-:S04]  /*43d0*/  IADD3 R3, P1, PT, R0, R29, RZ ;  /* 0x0000001d00037210 */ /* 0x001fc80007f3e0ff */
[----:B------:R-:W-:Y:S02]  /*43e0*/  LEA.HI.X.SX32 R26, R29, R13, 0x1, P1 ;  /* 0x0000000d1d1a7211 */ /* 0x000fe400008f0eff */
[----:B------:R-:W-:-:S04]  /*43f0*/  LEA R2, P1, R3, R30, 0x3 ;  /* 0x0000001e03027211 */ /* 0x000fc800078218ff */
[----:B------:R-:W-:-:S06]  /*4400*/  LEA.HI.X R3, R3, R31, R26, 0x3, P1 ;  /* 0x0000001f03037211 */ /* 0x000fcc00008f1c1a */
[----:B------:R-:W2:Y:S01]  /*4410*/  LDG.E.64 R2, desc[UR36][R2.64+-0x10] ;  /* 0xfffff02402027981 */ /* 0x000ea2000c1e1b00 */
[C---:B------:R-:W-:Y:S01]  /*4420*/  IMAD.SHL.U32 R33, R0.reuse, 0x8, RZ ;  /* 0x0000000800217824 */ /* 0x040fe200078e00ff */
[----:B------:R-:W-:-:S04]  /*4430*/  SHF.L.U64.HI R27, R0, 0x3, R13 ;  /* 0x00000003001b7819 */ /* 0x000fc8000001020d */
[----:B------:R-:W-:-:S05]  /*4440*/  IADD3 R6, P1, PT, R6, R33, RZ ;  /* 0x0000002106067210 */ /* 0x000fca0007f3e0ff */
[----:B------:R-:W-:Y:S01]  /*4450*/  IMAD.X R7, R7, 0x1, R27, P1 ;  /* 0x0000000107077824 */ /* 0x000fe200008e061b */
[----:B------:R-:W-:-:S04]  /*4460*/  ISETP.NE.AND P1, PT, R59, 0x2, PT ;  /* 0x000000023b00780c */ /* 0x000fc80003f25270 */
[----:B--2---:R0:W-:Y:S09]  /*4470*/  STG.E.64 desc[UR36][R6.64], R2 ;  /* 0x0000000206007986 */ /* 0x0041f2000c101b24 */
[----:B------:R-:W-:Y:S05]  /*4480*/  @!P1 BRA `(.L_x_73) ;  /* 0x0000000000249947 */ /* 0x000fea0003800000 */
[----:B0-----:R-:W-:-:S05]  /*4490*/  IMAD.IADD R2, R0, 0x1, R29 ;  /* 0x0000000100027824 */ /* 0x001fca00078e021d */
[----:B------:R-:W-:-:S04]  /*44a0*/  IADD3 R3, P1, PT, R0, R2, RZ ;  /* 0x0000000200037210 */ /* 0x000fc80007f3e0ff */
[----:B------:R-:W-:Y:S02]  /*44b0*/  LEA.HI.X.SX32 R26, R2, R13, 0x1, P1 ;  /* 0x0000000d021a7211 */ /* 0x000fe400008f0eff */
[----:B------:R-:W-:-:S04]  /*44c0*/  LEA R2, P1, R3, R30, 0x3 ;  /* 0x0000001e03027211 */ /* 0x000fc800078218ff */
[----:B------:R-:W-:-:S06]  /*44d0*/  LEA.HI.X R3, R3, R31, R26, 0x3, P1 ;  /* 0x0000001f03037211 */ /* 0x000fcc00008f1c1a */
[----:B------:R-:W2:Y:S01]  /*44e0*/  LDG.E.64 R2, desc[UR36][R2.64+-0x10] ;  /* 0xfffff02402027981 */ /* 0x000ea2000c1e1b00 */
[----:B------:R-:W-:-:S05]  /*44f0*/  IADD3 R6, P1, PT, R6, R33, RZ ;  /* 0x0000002106067210 */ /* 0x000fca0007f3e0ff */
[----:B------:R-:W-:-:S05]  /*4500*/  IMAD.X R7, R7, 0x1, R27, P1 ;  /* 0x0000000107077824 */ /* 0x000fca00008e061b */
[----:B--2---:R0:W-:Y:S03]  /*4510*/  STG.E.64 desc[UR36][R6.64], R2 ;  /* 0x0000000206007986 */ /* 0x0041e6000c101b24 */
.L_x_73:
[----:B------:R-:W-:-:S13]  /*4520*/  ISETP.GE.AND P1, PT, R0, 0x1, PT ;  /* 0x000000010000780c */ /* 0x000fda0003f26270 */
[----:B------:R-:W-:Y:S05]  /*4530*/  @!P1 BRA `(.L_x_79) ;  /* 0x0000000400a09947 */ /* 0x000fea0003800000 */
[----:B------:R-:W-:Y:S01]  /*4540*/  ISETP.GE.U32.AND P2, PT, R0, 0x10, PT ;  /* 0x000000100000780c */ /* 0x000fe20003f46070 */
[----:B------:R-:W-:-:S12]  /*4550*/  IMAD.MOV.U32 R39, RZ, RZ, RZ ;  /* 0x000000ffff277224 */ /* 0x000fd800078e00ff */
[----:B------:R-:W-:Y:S05]  /*4560*/  @!P2 BRA `(.L_x_80) ;  /* 0x0000000000aca947 */ /* 0x000fea0003800000 */
[----:B------:R-:W-:Y:S01]  /*4570*/  BSSY.RECONVERGENT B0, `(.L_x_81) ;  /* 0x0000029000007945 */ /* 0x000fe20003800200 */
[----:B------:R-:W-:-:S07]  /*4580*/  IMAD.MOV.U32 R39, RZ, RZ, RZ ;  /* 0x000000ffff277224 */ /* 0x000fce00078e00ff */
.L_x_82:
[----:B01234-:R-:W0:Y:S01]  /*4590*/  LDC.64 R26, c[0x0][0x390] ;  /* 0x0000e400ff1a7b82 */ /* 0x01fe220000000a00 */
[----:B------:R-:W-:-:S04]  /*45a0*/  IMAD.IADD R3, R0, 0x1, R39 ;  /* 0x0000000100037824 */ /* 0x000fc800078e0227 */
[----:B0-----:R-:W-:-:S05]  /*45b0*/  IMAD.WIDE.U32 R2, R3, 0x8, R26 ;  /* 0x0000000803027825 */ /* 0x001fca00078e001a */
[----:B------:R-:W2:Y:S01]  /*45c0*/  LDG.E.64 R6, desc[UR36][R2.64] ;  /* 0x0000002402067981 */ /* 0x000ea2000c1e1b00 */
[----:B------:R-:W-:-:S05]  /*45d0*/  IMAD.WIDE.U32 R26, R39, 0x8, R26 ;  /* 0x00000008271a7825 */ /* 0x000fca00078e001a */
[----:B--2---:R0:W-:Y:S04]  /*45e0*/  STG.E.64 desc[UR36][R26.64], R6 ;  /* 0x000000061a007986 */ /* 0x0041e8000c101b24 */
[----:B------:R-:W2:Y:S04]  /*45f0*/  LDG.E.64 R28, desc[UR36][R2.64+0x8] ;  /* 0x00000824021c7981 */ /* 0x000ea8000c1e1b00 */
[----:B--2---:R1:W-:Y:S04]  /*4600*/  STG.E.64 desc[UR36][R26.64+0x8], R28 ;  /* 0x0000081c1a007986 */ /* 0x0043e8000c101b24 */
[----:B------:R-:W2:Y:S04]  /*4610*/  LDG.E.64 R30, desc[UR36][R2.64+0x10] ;  /* 0x00001024021e7981 */ /* 0x000ea8000c1e1b00 */
[----:B--2---:R2:W-:Y:S04]  /*4620*/  STG.E.64 desc[UR36][R26.64+0x10], R30 ;  /* 0x0000101e1a007986 */ /* 0x0045e8000c101b24 */
[----:B------:R-:W3:Y:S04]  /*4630*/  LDG.E.64 R32, desc[UR36][R2.64+0x18] ;  /* 0x0000182402207981 */ /* 0x000ee8000c1e1b00 */
[----:B---3--:R3:W-:Y:S04]  /*4640*/  STG.E.64 desc[UR36][R26.64+0x18], R32 ;  /* 0x000018201a007986 */ /* 0x0087e8000c101b24 */
[----:B------:R-:W4:Y:S04]  /*4650*/  LDG.E.64 R34, desc[UR36][R2.64+0x20] ;  /* 0x0000202402227981 */ /* 0x000f28000c1e1b00 */
[----:B----4-:R4:W-:Y:S04]  /*4660*/  STG.E.64 desc[UR36][R26.64+0x20], R34 ;  /* 0x000020221a007986 */ /* 0x0109e8000c101b24 */
[----:B------:R-:W5:Y:S04]  /*4670*/  LDG.E.64 R36, desc[UR36][R2.64+0x28] ;  /* 0x0000282402247981 */ /* 0x000f68000c1e1b00 */
[----:B-----5:R5:W-:Y:S04]  /*4680*/  STG.E.64 desc[UR36][R26.64+0x28], R36 ;  /* 0x000028241a007986 */ /* 0x020be8000c101b24 */
[----:B0-----:R-:W2:Y:S04]  /*4690*/  LDG.E.64 R6, desc[UR36][R2.64+0x30] ;  /* 0x0000302402067981 */ /* 0x001ea8000c1e1b00 */
[----:B--2---:R0:W-:Y:S04]  /*46a0*/  STG.E.64 desc[UR36][R26.64+0x30], R6 ;  /* 0x000030061a007986 */ /* 0x0041e8000c101b24 */
[----:B-1----:R-:W2:Y:S04]  /*46b0*/  LDG.E.64 R28, desc[UR36][R2.64+0x38] ;  /* 0x00003824021c7981 */ /* 0x002ea8000c1e1b00 */
[----:B--2---:R1:W-:Y:S04]  /*46c0*/  STG.E.64 desc[UR36][R26.64+0x38], R28 ;  /* 0x0000381c1a007986 */ /* 0x0043e8000c101b24 */
[----:B------:R-:W2:Y:S04]  /*46d0*/  LDG.E.64 R30, desc[UR36][R2.64+0x40] ;  /* 0x00004024021e7981 */ /* 0x000ea8000c1e1b00 */
[----:B--2---:R2:W-:Y:S04]  /*46e0*/  STG.E.64 desc[UR36][R26.64+0x40], R30 ;  /* 0x0000401e1a007986 */ /* 0x0045e8000c101b24 */
[----:B---3--:R-:W3:Y:S04]  /*46f0*/  LDG.E.64 R32, desc[UR36][R2.64+0x48] ;  /* 0x0000482402207981 */ /* 0x008ee8000c1e1b00 */
[----:B---3--:R3:W-:Y:S04]  /*4700*/  STG.E.64 desc[UR36][R26.64+0x48], R32 ;  /* 0x000048201a007986 */ /* 0x0087e8000c101b24 */
[----:B----4-:R-:W4:Y:S04]  /*4710*/  LDG.E.64 R34, desc[UR36][R2.64+0x50] ;  /* 0x0000502402227981 */ /* 0x010f28000c1e1b00 */
[----:B----4-:R4:W-:Y:S04]  /*4720*/  STG.E.64 desc[UR36][R26.64+0x50], R34 ;  /* 0x000050221a007986 */ /* 0x0109e8000c101b24 */
[----:B-----5:R-:W5:Y:S04]  /*4730*/  LDG.E.64 R36, desc[UR36][R2.64+0x58] ;  /* 0x0000582402247981 */ /* 0x020f68000c1e1b00 */
[----:B-----5:R4:W-:Y:S04]  /*4740*/  STG.E.64 desc[UR36][R26.64+0x58], R36 ;  /* 0x000058241a007986 */ /* 0x0209e8000c101b24 */
[----:B0-----:R-:W5:Y:S04]  /*4750*/  LDG.E.64 R6, desc[UR36][R2.64+0x60] ;  /* 0x0000602402067981 */ /* 0x001f68000c1e1b00 */
[----:B-----5:R4:W-:Y:S04]  /*4760*/  STG.E.64 desc[UR36][R26.64+0x60], R6 ;  /* 0x000060061a007986 */ /* 0x0209e8000c101b24 */
[----:B-1----:R-:W5:Y:S04]  /*4770*/  LDG.E.64 R28, desc[UR36][R2.64+0x68] ;  /* 0x00006824021c7981 */ /* 0x002f68000c1e1b00 */
[----:B-----5:R4:W-:Y:S04]  /*4780*/  STG.E.64 desc[UR36][R26.64+0x68], R28 ;  /* 0x0000681c1a007986 */ /* 0x0209e8000c101b24 */
[----:B--2---:R-:W2:Y:S04]  /*4790*/  LDG.E.64 R30, desc[UR36][R2.64+0x70] ;  /* 0x00007024021e7981 */ /* 0x004ea8000c1e1b00 */
[----:B--2---:R4:W-:Y:S04]  /*47a0*/  STG.E.64 desc[UR36][R26.64+0x70], R30 ;  /* 0x0000701e1a007986 */ /* 0x0049e8000c101b24 */
[----:B---3--:R-:W2:Y:S01]  /*47b0*/  LDG.E.64 R32, desc[UR36][R2.64+0x78] ;  /* 0x0000782402207981 */ /* 0x008ea2000c1e1b00 */
[----:B------:R-:W-:-:S05]  /*47c0*/  VIADD R39, R39, 0x10 ;  /* 0x0000001027277836 */ /* 0x000fca0000000000 */
[----:B------:R-:W-:Y:S01]  /*47d0*/  ISETP.NE.AND P2, PT, R39, R15, PT ;  /* 0x0000000f2700720c */ /* 0x000fe20003f45270 */
[----:B--2---:R4:W-:-:S12]  /*47e0*/  STG.E.64 desc[UR36][R26.64+0x78], R32 ;  /* 0x000078201a007986 */ /* 0x0049d8000c101b24 */
[----:B------:R-:W-:Y:S05]  /*47f0*/  @P2 BRA `(.L_x_82) ;  /* 0xfffffffc00642947 */ /* 0x000fea000383ffff */
[----:B------:R-:W-:Y:S05]  /*4800*/  BSYNC.RECONVERGENT B0 ;  /* 0x0000000000007941 */ /* 0x000fea0003800200 */
.L_x_81:
[----:B------:R-:W-:-:S07]  /*4810*/  IMAD.MOV.U32 R39, RZ, RZ, R15 ;  /* 0x000000ffff277224 */ /* 0x000fce00078e000f */
.L_x_80:
[----:B------:R-:W-:-:S13]  /*4820*/  ISETP.NE.AND P2, PT, R56, RZ, PT ;  /* 0x000000ff3800720c */ /* 0x000fda0003f45270 */
[----:B------:R-:W-:Y:S05]  /*4830*/  @!P2 BRA `(.L_x_79) ;  /* 0x0000000000e0a947 */ /* 0x000fea0003800000 */
[----:B------:R-:W-:Y:S02]  /*4840*/  ISETP.GE.U32.AND P2, PT, R63, 0x7, PT ;  /* 0x000000073f00780c */ /* 0x000fe40003f46070 */
[----:B------:R-:W-:-:S11]  /*4850*/  ISETP.NE.AND P3, PT, R57, RZ, PT ;  /* 0x000000ff3900720c */ /* 0x000fd60003f65270 */
[----:B------:R-:W-:Y:S05]  /*4860*/  @!P2 BRA `(.L_x_83) ;  /* 0x000000000054a947 */ /* 0x000fea0003800000 */
[----:B01234-:R-:W0:Y:S01]  /*4870*/  LDC.64 R26, c[0x0][0x390] ;  /* 0x0000e400ff1a7b82 */ /* 0x01fe220000000a00 */
[----:B------:R-:W-:-:S04]  /*4880*/  IMAD.IADD R3, R0, 0x1, R39 ;  /* 0x0000000100037824 */ /* 0x000fc800078e0227 */
[----:B0-----:R-:W-:-:S05]  /*4890*/  IMAD.WIDE R2, R3, 0x8, R26 ;  /* 0x0000000803027825 */ /* 0x001fca00078e021a */
        /* <DEDUP_REMOVED lines=9> */
[----:B------:R-:W3:Y:S04]  /*4930*/  LDG.E.64 R34, desc[UR36][R2.64+0x20] ;  /* 0x0000202402227981 */ /* 0x000ee8000c1e1b00 */
[----:B---3--:R2:W-:Y:S04]  /*4940*/  STG.E.64 desc[UR36][R26.64+0x20], R34 ;  /* 0x000020221a007986 */ /* 0x0085e8000c101b24 */
[----:B------:R-:W3:Y:S04]  /*4950*/  LDG.E.64 R36, desc[UR36][R2.64+0x28] ;  /* 0x0000282402247981 */ /* 0x000ee8000c1e1b00 */
[----:B---3--:R2:W-:Y:S04]  /*4960*/  STG.E.64 desc[UR36][R26.64+0x28], R36 ;  /* 0x000028241a007986 */ /* 0x0085e8000c101b24 */
[----:B0-----:R-:W3:Y:S04]  /*4970*/  LDG.E.64 R6, desc[UR36][R2.64+0x30] ;  /* 0x0000302402067981 */ /* 0x001ee8000c1e1b00 */
[----:B---3--:R2:W-:Y:S04]  /*4980*/  STG.E.64 desc[UR36][R26.64+0x30], R6 ;  /* 0x000030061a007986 */ /* 0x0085e8000c101b24 */
[----:B-1----:R-:W3:Y:S01]  /*4990*/  LDG.E.64 R28, desc[UR36][R2.64+0x38] ;  /* 0x00003824021c7981 */ /* 0x002ee2000c1e1b00 */
[----:B------:R-:W-:-:S03]  /*49a0*/  VIADD R39, R39, 0x8 ;  /* 0x0000000827277836 */ /* 0x000fc60000000000 */
[----:B---3--:R2:W-:Y:S04]  /*49b0*/  STG.E.64 desc[UR36][R26.64+0x38], R28 ;  /* 0x0000381c1a007986 */ /* 0x0085e8000c101b24 */
.L_x_83:
[----:B------:R-:W-:Y:S05]  /*49c0*/  @!P3 BRA `(.L_x_79) ;  /* 0x00000000007cb947 */ /* 0x000fea0003800000 */
[----:B------:R-:W-:Y:S02]  /*49d0*/  ISETP.GE.U32.AND P2, PT, R64, 0x3, PT ;  /* 0x000000034000780c */ /* 0x000fe40003f46070 */
[----:B------:R-:W-:-:S11]  /*49e0*/  ISETP.NE.AND P3, PT, R58, RZ, PT ;  /* 0x000000ff3a00720c */ /* 0x000fd60003f65270 */
[----:B------:R-:W-:Y:S05]  /*49f0*/  @!P2 BRA `(.L_x_84) ;  /* 0x000000000034a947 */ /* 0x000fea0003800000 */
[----:B0-234-:R-:W0:Y:S01]  /*4a00*/  LDC.64 R6, c[0x0][0x390] ;  /* 0x0000e400ff067b82 */ /* 0x01de220000000a00 */
[----:B------:R-:W-:-:S04]  /*4a10*/  IMAD.IADD R31, R0, 0x1, R39 ;  /* 0x00000001001f7824 */ /* 0x000fc800078e0227 */
[----:B0-----:R-:W-:-:S05]  /*4a20*/  IMAD.WIDE R30, R31, 0x8, R6 ;  /* 0x000000081f1e7825 */ /* 0x001fca00078e0206 */
[----:B-1----:R-:W2:Y:S01]  /*4a30*/  LDG.E.64 R2, desc[UR36][R30.64] ;  /* 0x000000241e027981 */ /* 0x002ea2000c1e1b00 */
[----:B------:R-:W-:-:S05]  /*4a40*/  IMAD.WIDE.U32 R32, R39, 0x8, R6 ;  /* 0x0000000827207825 */ /* 0x000fca00078e0006 */
[----:B--2---:R0:W-:Y:S04]  /*4a50*/  STG.E.64 desc[UR36][R32.64], R2 ;  /* 0x0000000220007986 */ /* 0x0041e8000c101b24 */
[----:B------:R-:W2:Y:S04]  /*4a60*/  LDG.E.64 R6, desc[UR36][R30.64+0x8] ;  /* 0x000008241e067981 */ /* 0x000ea8000c1e1b00 */
[----:B--2---:R0:W-:Y:S04]  /*4a70*/  STG.E.64 desc[UR36][R32.64+0x8], R6 ;  /* 0x0000080620007986 */ /* 0x0041e8000c101b24 */
[----:B------:R-:W2:Y:S04]  /*4a80*/  LDG.E.64 R26, desc[UR36][R30.64+0x10] ;  /* 0x000010241e1a7981 */ /* 0x000ea8000c1e1b00 */
[----:B--2---:R0:W-:Y:S04]  /*4a90*/  STG.E.64 desc[UR36][R32.64+0x10], R26 ;  /* 0x0000101a20007986 */ /* 0x0041e8000c101b24 */
[----:B------:R-:W2:Y:S01]  /*4aa0*/  LDG.E.64 R28, desc[UR36][R30.64+0x18] ;  /* 0x000018241e1c7981 */ /* 0x000ea2000c1e1b00 */
[----:B------:R-:W-:-:S03]  /*4ab0*/  VIADD R39, R39, 0x4 ;  /* 0x0000000427277836 */ /* 0x000fc60000000000 */
[----:B--2---:R0:W-:Y:S04]  /*4ac0*/  STG.E.64 desc[UR36][R32.64+0x18], R28 ;  /* 0x0000181c20007986 */ /* 0x0041e8000c101b24 */
.L_x_84:
[----:B------:R-:W-:Y:S05]  /*4ad0*/  @!P3 BRA `(.L_x_79) ;  /* 0x000000000038b947 */ /* 0x000fea0003800000 */
[----:B01234-:R-:W0:Y:S01]  /*4ae0*/  LDC.64 R26, c[0x0][0x390] ;  /* 0x0000e400ff1a7b82 */ /* 0x01fe220000000a00 */
[----:B------:R-:W-:-:S04]  /*4af0*/  IMAD.IADD R7, R0, 0x1, R39 ;  /* 0x0000000100077824 */ /* 0x000fc800078e0227 */
[----:B0-----:R-:W-:-:S05]  /*4b00*/  IMAD.WIDE R6, R7, 0x8, R26 ;  /* 0x0000000807067825 */ /* 0x001fca00078e021a */
[----:B------:R-:W2:Y:S01]  /*4b10*/  LDG.E.64 R2, desc[UR36][R6.64] ;  /* 0x0000002406027981 */ /* 0x000ea2000c1e1b00 */
[----:B------:R-:W-:Y:S01]  /*4b20*/  IMAD.WIDE.U32 R26, R39, 0x8, R26 ;  /* 0x00000008271a7825 */ /* 0x000fe200078e001a */
[----:B------:R-:W-:-:S04]  /*4b30*/  ISETP.NE.AND P2, PT, R58, 0x1, PT ;  /* 0x000000013a00780c */ /* 0x000fc80003f45270 */
[----:B--2---:R0:W-:Y:S09]  /*4b40*/  STG.E.64 desc[UR36][R26.64], R2 ;  /* 0x000000021a007986 */ /* 0x0041f2000c101b24 */
[----:B------:R-:W-:Y:S05]  /*4b50*/  @!P2 BRA `(.L_x_79) ;  /* 0x000000000018a947 */ /* 0x000fea0003800000 */
[----:B0-----:R-:W2:Y:S01]  /*4b60*/  LDG.E.64 R2, desc[UR36][R6.64+0x8] ;  /* 0x0000082406027981 */ /* 0x001ea2000c1e1b00 */
[----:B------:R-:W-:-:S03]  /*4b70*/  ISETP.NE.AND P2, PT, R58, 0x2, PT ;  /* 0x000000023a00780c */ /* 0x000fc60003f45270 */
[----:B--2---:R0:W-:Y:S10]  /*4b80*/  STG.E.64 desc[UR36][R26.64+0x8], R2 ;  /* 0x000008021a007986 */ /* 0x0041f4000c101b24 */
[----:B------:R-:W-:Y:S05]  /*4b90*/  @!P2 BRA `(.L_x_79) ;  /* 0x000000000008a947 */ /* 0x000fea0003800000 */
[----:B0-----:R-:W2:Y:S04]  /*4ba0*/  LDG.E.64 R2, desc[UR36][R6.64+0x10] ;  /* 0x0000102406027981 */ /* 0x001ea8000c1e1b00 */
[----:B--2---:R0:W-:Y:S02]  /*4bb0*/  STG.E.64 desc[UR36][R26.64+0x10], R2 ;  /* 0x000010021a007986 */ /* 0x0041e4000c101b24 */
.L_x_79:
[----:B------:R-:W-:Y:S05]  /*4bc0*/  @!P0 BRA `(.L_x_85) ;  /* 0x0000000400fc8947 */ /* 0x000fea0003800000 */
[----:B------:R-:W-:Y:S01]  /*4bd0*/  ISETP.GE.U32.AND P0, PT, R9, 0x10, PT ;  /* 0x000000100900780c */ /* 0x000fe20003f06070 */
[----:B------:R-:W-:-:S12]  /*4be0*/  IMAD.MOV.U32 R43, RZ, RZ, RZ ;  /* 0x000000ffff2b7224 */ /* 0x000fd800078e00ff */
[----:B------:R-:W-:Y:S05]  /*4bf0*/  @!P0 BRA `(.L_x_86) ;  /* 0x0000000000e48947 */ /* 0x000fea0003800000 */
[----:B------:R-:W-:Y:S01]  /*4c00*/  BSSY.RECONVERGENT B0, `(.L_x_87) ;  /* 0x0000037000007945 */ /* 0x000fe20003800200 */
[----:B------:R-:W-:-:S07]  /*4c10*/  IMAD.MOV.U32 R43, RZ, RZ, RZ ;  /* 0x000000ffff2b7224 */ /* 0x000fce00078e00ff */
.L_x_88:
[----:B01234-:R-:W0:Y:S01]  /*4c20*/  LDC.64 R2, c[0x0][0x390] ;  /* 0x0000e400ff027b82 */ /* 0x01fe220000000a00 */
[----:B------:R-:W-:-:S04]  /*4c30*/  IMAD R7, R0, R43, RZ ;  /* 0x0000002b00077224 */ /* 0x000fc800078e02ff */
[----:B0-----:R-:W-:-:S05]  /*4c40*/  IMAD.WIDE R2, R7, 0x8, R2 ;  /* 0x0000000807027825 */ /* 0x001fca00078e0202 */
[----:B------:R-:W2:Y:S01]  /*4c50*/  LDG.E.64 R6, desc[UR36][R2.64+0x8] ;  /* 0x0000082402067981 */ /* 0x000ea2000c1e1b00 */
[----:B------:R-:W-:-:S03]  /*4c60*/  IMAD.WIDE R26, R0, 0x8, R2 ;  /* 0x00000008001a7825 */ /* 0x000fc600078e0202 */
[----:B--2---:R0:W-:Y:S04]  /*4c70*/  STG.E.64 desc[UR36][R2.64], R6 ;  /* 0x0000000602007986 */ /* 0x0041e8000c101b24 */
[----:B------:R-:W2:Y:S01]  /*4c80*/  LDG.E.64 R28, desc[UR36][R26.64+0x8] ;  /* 0x000008241a1c7981 */ /* 0x000ea2000c1e1b00 */
[----:B------:R-:W-:-:S03]  /*4c90*/  IMAD.WIDE R30, R0, 0x8, R26 ;  /* 0x00000008001e7825 */ /* 0x000fc600078e021a */
[----:B--2---:R1:W-:Y:S04]  /*4ca0*/  STG.E.64 desc[UR36][R26.64], R28 ;  /* 0x0000001c1a007986 */ /* 0x0043e8000c101b24 */
[----:B------:R-:W2:Y:S01]  /*4cb0*/  LDG.E.64 R32, desc[UR36][R30.64+0x8] ;  /* 0x000008241e207981 */ /* 0x000ea2000c1e1b00 */
[----:B------:R-:W-:-:S03]  /*4cc0*/  IMAD.WIDE R34, R0, 0x8, R30 ;  /* 0x0000000800227825 */ /* 0x000fc600078e021e */
[----:B--2---:R2:W-:Y:S04]  /*4cd0*/  STG.E.64 desc[UR36][R30.64], R32 ;  /* 0x000000201e007986 */ /* 0x0045e8000c101b24 */
[----:B------:R-:W3:Y:S01]  /*4ce0*/  LDG.E.64 R36, desc[UR36][R34.64+0x8] ;  /* 0x0000082422247981 */ /* 0x000ee2000c1e1b00 */
[----:B------:R-:W-:-:S03]  /*4cf0*/  IMAD.WIDE R38, R0, 0x8, R34 ;  /* 0x0000000800267825 */ /* 0x000fc600078e0222 */
[----:B---3--:R3:W-:Y:S04]  /*4d00*/  STG.E.64 desc[UR36][R34.64], R36 ;  /* 0x0000002422007986 */ /* 0x0087e8000c101b24 */
[----:B------:R-:W4:Y:S01]  /*4d10*/  LDG.E.64 R40, desc[UR36][R38.64+0x8] ;  /* 0x0000082426287981 */ /* 0x000f22000c1e1b00 */
[----:B0-----:R-:W-:-:S03]  /*4d20*/  IMAD.WIDE R2, R0, 0x8, R38 ;  /* 0x0000000800027825 */ /* 0x001fc600078e0226 */
[----:B----4-:R0:W-:Y:S04]  /*4d30*/  STG.E.64 desc[UR36][R38.64], R40 ;  /* 0x0000002826007986 */ /* 0x0101e8000c101b24 */
[----:B------:R-:W4:Y:S01]  /*4d40*/  LDG.E.64 R6, desc[UR36][R2.64+0x8] ;  /* 0x0000082402067981 */ /* 0x000f22000c1e1b00 */
[----:B-1----:R-:W-:-:S03]  /*4d50*/  IMAD.WIDE R26, R0, 0x8, R2 ;  /* 0x00000008001a7825 */ /* 0x002fc600078e0202 */
[----:B----4-:R1:W-:Y:S04]  /*4d60*/  STG.E.64 desc[UR36][R2.64], R6 ;  /* 0x0000000602007986 */ /* 0x0103e8000c101b24 */
[----:B------:R-:W4:Y:S01]  /*4d70*/  LDG.E.64 R28, desc[UR36][R26.64+0x8] ;  /* 0x000008241a1c7981 */ /* 0x000f22000c1e1b00 */
[----:B--2---:R-:W-:-:S03]  /*4d80*/  IMAD.WIDE R30, R0, 0x8, R26 ;  /* 0x00000008001e7825 */ /* 0x004fc600078e021a */
[----:B----4-:R2:W-:Y:S04]  /*4d90*/  STG.E.64 desc[UR36][R26.64], R28 ;  /* 0x0000001c1a007986 */ /* 0x0105e8000c101b24 */
[----:B------:R-:W4:Y:S01]  /*4da0*/  LDG.E.64 R32, desc[UR36][R30.64+0x8] ;  /* 0x000008241e207981 */ /* 0x000f22000c1e1b00 */
[----:B---3--:R-:W-:-:S03]  /*4db0*/  IMAD.WIDE R34, R0, 0x8, R30 ;  /* 0x0000000800227825 */ /* 0x008fc600078e021e */
[----:B----4-:R3:W-:Y:S04]  /*4dc0*/  STG.E.64 desc[UR36][R30.64], R32 ;  /* 0x000000201e007986 */ /* 0x0107e8000c101b24 */
        /* <DEDUP_REMOVED lines=21> */
[----:B------:R-:W2:Y:S01]  /*4f20*/  LDG.E.64 R6, desc[UR36][R2.64+0x8] ;  /* 0x0000082402067981 */ /* 0x000ea2000c1e1b00 */
[----:B------:R-:W-:-:S05]  /*4f30*/  VIADD R43, R43, 0x10 ;  /* 0x000000102b2b7836 */ /* 0x000fca0000000000 */
[----:B------:R-:W-:Y:S01]  /*4f40*/  ISETP.NE.AND P0, PT, R43, R14, PT ;  /* 0x0000000e2b00720c */ /* 0x000fe20003f05270 */
[----:B--2---:R3:W-:-:S12]  /*4f50*/  STG.E.64 desc[UR36][R2.64], R6 ;  /* 0x0000000602007986 */ /* 0x0047d8000c101b24 */
[----:B------:R-:W-:Y:S05]  /*4f60*/  @P0 BRA `(.L_x_88) ;  /* 0xfffffffc002c0947 */ /* 0x000fea000383ffff */
[----:B------:R-:W-:Y:S05]  /*4f70*/  BSYNC.RECONVERGENT B0 ;  /* 0x0000000000007941 */ /* 0x000fea0003800200 */
.L_x_87:
[----:B------:R-:W-:-:S07]  /*4f80*/  IMAD.MOV.U32 R43, RZ, RZ, R14 ;  /* 0x000000ffff2b7224 */ /* 0x000fce00078e000e */
.L_x_86:
[----:B------:R-:W-:-:S13]  /*4f90*/  ISETP.NE.AND P0, PT, R54, RZ, PT ;  /* 0x000000ff3600720c */ /* 0x000fda0003f05270 */
[----:B------:R-:W-:Y:S05]  /*4fa0*/  @!P0 BRA `(.L_x_85) ;  /* 0x0000000400048947 */ /* 0x000fea0003800000 */
[----:B------:R-:W-:Y:S02]  /*4fb0*/  ISETP.GE.U32.AND P0, PT, R61, 0x7, PT ;  /* 0x000000073d00780c */ /* 0x000fe40003f06070 */
[----:B------:R-:W-:-:S11]  /*4fc0*/  ISETP.NE.AND P2, PT, R55, RZ, PT ;  /* 0x000000ff3700720c */ /* 0x000fd60003f45270 */
[----:B------:R-:W-:Y:S05]  /*4fd0*/  @!P0 BRA `(.L_x_89) ;  /* 0x00000000006c8947 */ /* 0x000fea0003800000 */
        /* <DEDUP_REMOVED lines=25> */
[----:B------:R-:W-:-:S03]  /*5170*/  VIADD R43, R43, 0x8 ;  /* 0x000000082b2b7836 */ /* 0x000fc60000000000 */
[----:B--2---:R3:W-:Y:S04]  /*5180*/  STG.E.64 desc[UR36][R30.64], R32 ;  /* 0x000000201e007986 */ /* 0x0047e8000c101b24 */
.L_x_89:
        /* <DEDUP_REMOVED lines=16> */
[----:B------:R-:W2:Y:S01]  /*5290*/  LDG.E.64 R28, desc[UR36][R36.64+0x8] ;  /* 0x00000824241c7981 */ /* 0x000ea2000c1e1b00 */
[----:B------:R-:W-:-:S03]  /*52a0*/  VIADD R43, R43, 0x4 ;  /* 0x000000042b2b7836 */ /* 0x000fc60000000000 */
[----:B--2---:R0:W-:Y:S04]  /*52b0*/  STG.E.64 desc[UR36][R36.64], R28 ;  /* 0x0000001c24007986 */ /* 0x0041e8000c101b24 */
.L_x_90:
[----:B------:R-:W-:Y:S05]  /*52c0*/  @!P2 BRA `(.L_x_85) ;  /* 0x00000000003ca947 */ /* 0x000fea0003800000 */
[----:B0-234-:R-:W0:Y:S01]  /*52d0*/  LDC.64 R6, c[0x0][0x390] ;  /* 0x0000e400ff067b82 */ /* 0x01de220000000a00 */
[----:B-1----:R-:W-:-:S04]  /*52e0*/  IMAD R3, R0, R43, RZ ;  /* 0x0000002b00037224 */ /* 0x002fc800078e02ff */
[----:B0-----:R-:W-:-:S05]  /*52f0*/  IMAD.WIDE R6, R3, 0x8, R6 ;  /* 0x0000000803067825 */ /* 0x001fca00078e0206 */
[----:B------:R-:W2:Y:S01]  /*5300*/  LDG.E.64 R2, desc[UR36][R6.64+0x8] ;  /* 0x0000082406027981 */ /* 0x000ea2000c1e1b00 */
[----:B------:R-:W-:-:S03]  /*5310*/  ISETP.NE.AND P0, PT, R59, 0x1, PT ;  /* 0x000000013b00780c */ /* 0x000fc60003f05270 */
[----:B--2---:R0:W-:Y:S10]  /*5320*/  STG.E.64 desc[UR36][R6.64], R2 ;  /* 0x0000000206007986 */ /* 0x0041f4000c101b24 */
[----:B------:R-:W-:Y:S05]  /*5330*/  @!P0 BRA `(.L_x_85) ;  /* 0x0000000000208947 */ /* 0x000fea0003800000 */
[----:B0-----:R-:W-:-:S05]  /*5340*/  IMAD.WIDE R6, R0, 0x8, R6 ;  /* 0x0000000800067825 */ /* 0x001fca00078e0206 */
[----:B------:R-:W2:Y:S01]  /*5350*/  LDG.E.64 R2, desc[UR36][R6.64+0x8] ;  /* 0x0000082406027981 */ /* 0x000ea2000c1e1b00 */
[----:B------:R-:W-:-:S03]  /*5360*/  ISETP.NE.AND P0, PT, R59, 0x2, PT ;  /* 0x000000023b00780c */ /* 0x000fc60003f05270 */
[----:B--2---:R0:W-:Y:S10]  /*5370*/  STG.E.64 desc[UR36][R6.64], R2 ;  /* 0x0000000206007986 */ /* 0x0041f4000c101b24 */
[----:B------:R-:W-:Y:S05]  /*5380*/  @!P0 BRA `(.L_x_85) ;  /* 0x00000000000c8947 */ /* 0x000fea0003800000 */
[----:B0-----:R-:W-:-:S05]  /*5390*/  IMAD.WIDE R2, R0, 0x8, R6 ;  /* 0x0000000800027825 */ /* 0x001fca00078e0206 */
[----:B------:R-:W2:Y:S04]  /*53a0*/  LDG.E.64 R6, desc[UR36][R2.64+0x8] ;  /* 0x0000082402067981 */ /* 0x000ea8000c1e1b00 */
[----:B--2---:R0:W-:Y:S02]  /*53b0*/  STG.E.64 desc[UR36][R2.64], R6 ;  /* 0x0000000602007986 */ /* 0x0041e4000c101b24 */
.L_x_85:
[----:B------:R-:W-:Y:S05]  /*53c0*/  @!P1 BRA `(.L_x_91) ;  /* 0x0000000000bc9947 */ /* 0x000fea0003800000 */
[----:B------:R-:W-:Y:S01]  /*53d0*/  ISETP.GE.U32.AND P0, PT, R0, 0x8, PT ;  /* 0x000000080000780c */ /* 0x000fe20003f06070 */
[----:B0-234-:R-:W-:-:S12]  /*53e0*/  IMAD.MOV.U32 R7, RZ, RZ, RZ ;  /* 0x000000ffff077224 */ /* 0x01dfd800078e00ff */
[----:B------:R-:W-:Y:S05]  /*53f0*/  @!P0 BRA `(.L_x_92) ;  /* 0x0000000000488947 */ /* 0x000fea0003800000 */
[----:B------:R-:W-:Y:S01]  /*5400*/  BSSY.RECONVERGENT B0, `(.L_x_93) ;  /* 0x0000010000007945 */ /* 0x000fe20003800200 */
[----:B------:R-:W-:-:S07]  /*5410*/  IMAD.MOV.U32 R7, RZ, RZ, RZ ;  /* 0x000000ffff077224 */ /* 0x000fce00078e00ff */
.L_x_94:
[----:B01----:R-:W0:Y:S01]  /*5420*/  LDC.64 R2, c[0x0][0x390] ;  /* 0x0000e400ff027b82 */ /* 0x003e220000000a00 */
[----:B------:R-:W-:Y:S02]  /*5430*/  IMAD.IADD R27, R12, 0x1, R7 ;  /* 0x000000010c1b7824 */ /* 0x000fe400078e0207 */
[----:B------:R-:W-:-:S05]  /*5440*/  VIADD R7, R7, 0x8 ;  /* 0x0000000807077836 */ /* 0x000fca0000000000 */
[----:B------:R-:W-:Y:S01]  /*5450*/  ISETP.NE.AND P0, PT, R7, R20, PT ;  /* 0x000000140700720c */ /* 0x000fe20003f05270 */
[----:B0-----:R-:W-:-:S05]  /*5460*/  IMAD.WIDE R2, R27, 0x8, R2 ;  /* 0x000000081b027825 */ /* 0x001fca00078e0202 */
[----:B------:R0:W-:Y:S04]  /*5470*/  STG.E.64 desc[UR36][R2.64], RZ ;  /* 0x000000ff02007986 */ /* 0x0001e8000c101b24 */
[----:B------:R0:W-:Y:S04]  /*5480*/  STG.E.64 desc[UR36][R2.64+0x8], RZ ;  /* 0x000008ff02007986 */ /* 0x0001e8000c101b24 */
[----:B------:R0:W-:Y:S04]  /*5490*/  STG.E.64 desc[UR36][R2.64+0x10], RZ ;  /* 0x000010ff02007986 */ /* 0x0001e8000c101b24 */
[----:B------:R0:W-:Y:S04]  /*54a0*/  STG.E.64 desc[UR36][R2.64+0x18], RZ ;  /* 0x000018ff02007986 */ /* 0x0001e8000c101b24 */
[----:B------:R0:W-:Y:S04]  /*54b0*/  STG.E.64 desc[UR36][R2.64+0x20], RZ ;  /* 0x000020ff02007986 */ /* 0x0001e8000c101b24 */
[----:B------:R0:W-:Y:S04]  /*54c0*/  STG.E.64 desc[UR36][R2.64+0x28], RZ ;  /* 0x000028ff02007986 */ /* 0x0001e8000c101b24 */
[----:B------:R0:W-:Y:S04]  /*54d0*/  STG.E.64 desc[UR36][R2.64+0x30], RZ ;  /* 0x000030ff02007986 */ /* 0x0001e8000c101b24 */
[----:B------:R0:W-:Y:S01]  /*54e0*/  STG.E.64 desc[UR36][R2.64+0x38], RZ ;  /* 0x000038ff02007986 */ /* 0x0001e2000c101b24 */
[----:B------:R-:W-:Y:S05]  /*54f0*/  @P0 BRA `(.L_x_94) ;  /* 0xfffffffc00c80947 */ /* 0x000fea000383ffff */
[----:B------:R-:W-:Y:S05]  /*5500*/  BSYNC.RECONVERGENT B0 ;  /* 0x0000000000007941 */ /* 0x000fea0003800200 */
.L_x_93:
[----:B------:R-:W-:-:S07]  /*5510*/  IMAD.MOV.U32 R7, RZ, RZ, R20 ;  /* 0x000000ffff077224 */ /* 0x000fce00078e0014 */
.L_x_92:
[----:B------:R-:W-:-:S13]  /*5520*/  ISETP.NE.AND P0, PT, R57, RZ, PT ;  /* 0x000000ff3900720c */ /* 0x000fda0003f05270 */
[----:B------:R-:W-:Y:S05]  /*5530*/  @!P0 BRA `(.L_x_91) ;  /* 0x0000000000608947 */ /* 0x000fea0003800000 */
[----:B------:R-:W-:Y:S02]  /*5540*/  ISETP.GE.U32.AND P0, PT, R64, 0x3, PT ;  /* 0x000000034000780c */ /* 0x000fe40003f06070 */
[----:B------:R-:W-:-:S11]  /*5550*/  ISETP.NE.AND P1, PT, R58, RZ, PT ;  /* 0x000000ff3a00720c */ /* 0x000fd60003f25270 */
[----:B------:R-:W-:Y:S05]  /*5560*/  @!P0 BRA `(.L_x_95) ;  /* 0x0000000000208947 */ /* 0x000fea0003800000 */
[----:B01----:R-:W0:Y:S01]  /*5570*/  LDC.64 R2, c[0x0][0x390] ;  /* 0x0000e400ff027b82 */ /* 0x003e220000000a00 */
[----:B------:R-:W-:Y:S02]  /*5580*/  IMAD.IADD R27, R12, 0x1, R7 ;  /* 0x000000010c1b7824 */ /* 0x000fe400078e0207 */
[----:B------:R-:W-:Y:S02]  /*5590*/  VIADD R7, R7, 0x4 ;  /* 0x0000000407077836 */ /* 0x000fe40000000000 */
[----:B0-----:R-:W-:-:S05]  /*55a0*/  IMAD.WIDE R2, R27, 0x8, R2 ;  /* 0x000000081b027825 */ /* 0x001fca00078e0202 */
[----:B------:R2:W-:Y:S04]  /*55b0*/  STG.E.64 desc[UR36][R2.64], RZ ;  /* 0x000000ff02007986 */ /* 0x0005e8000c101b24 */
[----:B------:R2:W-:Y:S04]  /*55c0*/  STG.E.64 desc[UR36][R2.64+0x8], RZ ;  /* 0x000008ff02007986 */ /* 0x0005e8000c101b24 */
[----:B------:R2:W-:Y:S04]  /*55d0*/  STG.E.64 desc[UR36][R2.64+0x10], RZ ;  /* 0x000010ff02007986 */ /* 0x0005e8000c101b24 */
[----:B------:R2:W-:Y:S02]  /*55e0*/  STG.E.64 desc[UR36][R2.64+0x18], RZ ;  /* 0x000018ff02007986 */ /* 0x0005e4000c101b24 */
.L_x_95:
[----:B------:R-:W-:Y:S05]  /*55f0*/  @!P1 BRA `(.L_x_91) ;  /* 0x0000000000309947 */ /* 0x000fea0003800000 */
[----:B------:R-:W-:Y:S02]  /*5600*/  ISETP.NE.AND P1, PT, R58, 0x1, PT ;  /* 0x000000013a00780c */ /* 0x000fe40003f25270 */
[----:B------:R-:W-:-:S11]  /*5610*/  LOP3.LUT P0, RZ, R0, 0x1, RZ, 0xc0, !PT ;  /* 0x0000000100ff7812 */ /* 0x000fd6000780c0ff */
[----:B012---:R-:W0:Y:S01]  /*5620*/  @P1 LDC.64 R2, c[0x0][0x390] ;  /* 0x0000e400ff021b82 */ /* 0x007e220000000a00 */
[----:B------:R-:W-:Y:S02]  /*5630*/  @P1 IMAD.IADD R31, R12, 0x1, R7 ;  /* 0x000000010c1f1824 */ /* 0x000fe400078e0207 */
[----:B------:R-:W-:-:S04]  /*5640*/  @P1 VIADD R7, R7, 0x2 ;  /* 0x0000000207071836 */ /* 0x000fc80000000000 */
[----:B------:R-:W-:Y:S01]  /*5650*/  @P0 IMAD.IADD R29, R12, 0x1, R7 ;  /* 0x000000010c1d0824 */ /* 0x000fe200078e0207 */
[----:B------:R-:W1:Y:S01]  /*5660*/  @P0 LDC.64 R26, c[0x0][0x390] ;  /* 0x0000e400ff1a0b82 */ /* 0x000e620000000a00 */
[----:B0-----:R-:W-:-:S05]  /*5670*/  @P1 IMAD.WIDE R6, R31, 0x8, R2 ;  /* 0x000000081f061825 */ /* 0x001fca00078e0202 */
[----:B------:R0:W-:Y:S01]  /*5680*/  @P1 STG.E.64 desc[UR36][R6.64], RZ ;  /* 0x000000ff06001986 */ /* 0x0001e2000c101b24 */
[----:B-1----:R-:W-:-:S03]  /*5690*/  @P0 IMAD.WIDE R2, R29, 0x8, R26 ;  /* 0x000000081d020825 */ /* 0x002fc600078e021a */
[----:B------:R0:W-:Y:S04]  /*56a0*/  @P1 STG.E.64 desc[UR36][R6.64+0x8], RZ ;  /* 0x000008ff06001986 */ /* 0x0001e8000c101b24 */
[----:B------:R0:W-:Y:S02]  /*56b0*/  @P0 STG.E.64 desc[UR36][R2.64], RZ ;  /* 0x000000ff02000986 */ /* 0x0001e4000c101b24 */
.L_x_91:
[----:B------:R-:W-:-:S13]  /*56c0*/  ISETP.NE.AND P0, PT, R66, RZ, PT ;  /* 0x000000ff4200720c */ /* 0x000fda0003f05270 */
[----:B------:R-:W-:Y:S05]  /*56d0*/  @P0 BRA `(.L_x_96) ;  /* 0xffffffc800d80947 */ /* 0x000fea000383ffff */
[----:B------:R-:W-:Y:S05]  /*56e0*/  BSYNC.RECONVERGENT B1 ;  /* 0x0000000000017941 */ /* 0x000fea0003800200 */
.L_x_48:
[----:B------:R-:W-:-:S04]  /*56f0*/  MOV R0, 0x8 ;  /* 0x0000000800007802 */ /* 0x000fc80000000f00 */
[----:B01234-:R0:W1:Y:S03]  /*5700*/  LDC.64 R2, c[0x4][R0] ;  /* 0x0100000000027b82 */ /* 0x01f0660000000a00 */
[----:B------:R-:W-:-:S07]  /*5710*/  LEPC R20, `(.L_x_97) ;  /* 0x000000001014794e */ /* 0x000fce0000000000 */
[----:B01----:R-:W-:Y:S05]  /*5720*/  CALL.ABS.NOINC R2 ;  /* 0x0000000002007343 */ /* 0x003fea0003c00000 */
.L_x_97:
[----:B------:R-:W0:Y:S08]  /*5730*/  LDC.64 R2, c[0x4][0x20] ;  /* 0x01000800ff027b82 */ /* 0x000e300000000a00 */
[----:B------:R-:W1:Y:S01]  /*5740*/  LDC.64 R4, c[0x4][0x18] ;  /* 0x01000600ff047b82 */ /* 0x000e620000000a00 */
[----:B0-----:R-:W2:Y:S04]  /*5750*/  LDG.E R7, desc[UR36][R2.64] ;  /* 0x0000002402077981 */ /* 0x001ea8000c1e1900 */
[----:B-1----:R-:W3:Y:S01]  /*5760*/  LDG.E R0, desc[UR36][R4.64] ;  /* 0x0000002404007981 */ /* 0x002ee2000c1e1900 */
[C---:B--2---:R-:W-:Y:S01]  /*5770*/  VIADD R9, R7.reuse, 0xffffffff ;  /* 0xffffffff07097836 */ /* 0x044fe20000000000 */
[----:B---3--:R-:W-:-:S04]  /*5780*/  VIMNMX R6, PT, PT, R7, R0, PT ;  /* 0x0000000007067248 */ /* 0x008fc80003fe0100 */
[C---:B------:R-:W-:Y:S02]  /*5790*/  ISETP.GE.AND P0, PT, R6.reuse, 0x3, PT ;  /* 0x000000030600780c */ /* 0x040fe40003f06270 */
[----:B------:R-:W-:-:S11]  /*57a0*/  ISETP.GT.AND P1, PT, R6, 0x2, PT ;  /* 0x000000020600780c */ /* 0x000fd60003f24270 */
[----:B------:R-:W-:Y:S05]  /*57b0*/  @!P0 BRA `(.L_x_98) ;  /* 0x0000000c00b88947 */ /* 0x000fea0003800000 */
[----:B------:R-:W-:Y:S01]  /*57c0*/  BSSY.RECONVERGENT B1, `(.L_x_98) ;  /* 0x00000ed000017945 */ /* 0x000fe20003800200 */
[----:B------:R-:W-:Y:S02]  /*57d0*/  VIADD R6, R0, 0xfffffffe ;  /* 0xfffffffe00067836 */ /* 0x000fe40000000000 */
[----:B------:R-:W-:-:S07]  /*57e0*/  IMAD.MOV.U32 R8, RZ, RZ, 0x1 ;  /* 0x00000001ff087424 */ /* 0x000fce00078e00ff */
.L_x_116:
[----:B------:R-:W-:Y:S01]  /*57f0*/  IMAD R13, R0, R8, RZ ;  /* 0x00000008000d7224 */ /* 0x000fe200078e02ff */
[----:B------:R-:W-:Y:S01]  /*5800*/  BSSY.RECONVERGENT B2, `(.L_x_99) ;  /* 0x00000e7000027945 */ /* 0x000fe20003800200 */
[----:B------:R-:W-:Y:S02]  /*5810*/  VIADD R8, R8, 0x1 ;  /* 0x0000000108087836 */ /* 0x000fe40000000000 */
[----:B------:R-:W-:Y:S02]  /*5820*/  IMAD.MOV.U32 R12, RZ, RZ, 0x1 ;  /* 0x00000001ff0c7424 */ /* 0x000fe400078e00ff */
[----:B------:R-:W-:Y:S01]  /*5830*/  IMAD.IADD R15, R13, 0x1, -R0 ;  /* 0x000000010d0f7824 */ /* 0x000fe200078e0a00 */
[----:B0-----:R-:W-:-:S13]  /*5840*/  ISETP.NE.AND P0, PT, R8, R9, PT ;  /* 0x000000090800720c */ /* 0x001fda0003f05270 */
.L_x_115:
[----:B0-----:R-:W0:Y:S02]  /*5850*/  LDC.64 R36, c[0x4][0x40] ;  /* 0x01001000ff247b82 */ /* 0x001e240000000a00 */
[----:B0-----:R-:W2:Y:S06]  /*5860*/  LDG.E.64 R36, desc[UR36][R36.64] ;  /* 0x0000002424247981 */ /* 0x001eac000c1e1b00 */
[----:B------:R-:W0:Y:S01]  /*5870*/  LDC.64 R10, c[0x4][0x60] ;  /* 0x01001800ff0a7b82 */ /* 0x000e220000000a00 */
[----:B------:R-:W-:-:S04]  /*5880*/  IMAD.IADD R21, R13, 0x1, R12 ;  /* 0x000000010d157824 */ /* 0x000fc800078e020c */
[----:B------:R-:W-:-:S06]  /*5890*/  IMAD.WIDE.U32 R26, R21, 0x8, R18 ;  /* 0x00000008151a7825 */ /* 0x000fcc00078e0012 */
[----:B------:R-:W3:Y:S04]  /*58a0*/  LD.E.64 R26, desc[UR36][R26.64] ;  /* 0x000000241a1a7980 */ /* 0x000ee8000c101b00 */
[----:B0-----:R-:W3:Y:S01]  /*58b0*/  LDG.E.64 R10, desc[UR36][R10.64] ;  /* 0x000000240a0a7981 */ /* 0x001ee2000c1e1b00 */
[----:B------:R-:W-:Y:S01]  /*58c0*/  IMAD.MOV.U32 R2, RZ, RZ, 0x1 ;  /* 0x00000001ff027424 */ /* 0x000fe200078e00ff */
[----:B------:R-:W-:Y:S01]  /*58d0*/  BSSY.RECONVERGENT B3, `(.L_x_100) ;  /* 0x0000018000037945 */ /* 0x000fe20003800200 */
[----:B------:R-:W-:Y:S01]  /*58e0*/  IMAD.MOV.U32 R25, RZ, RZ, R12 ;  /* 0x000000ffff197224 */ /* 0x000fe200078e000c */
[----:B--2---:R-:W0:Y:S03]  /*58f0*/  MUFU.RCP64H R3, R37 ;  /* 0x0000002500037308 */ /* 0x004e260000001800 */
[----:B0-----:R-:W-:-:S08]  /*5900*/  DFMA R4, -R36, R2, 1 ;  /* 0x3ff000002404742b */ /* 0x001fd00000000102 */
[----:B------:R-:W-:-:S08]  /*5910*/  DFMA R4, R4, R4, R4 ;  /* 0x000000040404722b */ /* 0x000fd00000000004 */
[----:B------:R-:W-:-:S08]  /*5920*/  DFMA R4, R2, R4, R2 ;  /* 0x000000040204722b */ /* 0x000fd00000000002 */
[----:B------:R-:W-:Y:S02]  /*5930*/  DFMA R2, -R36, R4, 1 ;  /* 0x3ff000002402742b */ /* 0x000fe40000000104 */
[----:B---3--:R-:W-:-:S06]  /*5940*/  DMUL R30, R26, R10 ;  /* 0x0000000a1a1e7228 */ /* 0x008fcc0000000000 */
[----:B------:R-:W-:-:S08]  /*5950*/  DFMA R2, R4, R2, R4 ;  /* 0x000000020402722b */ /* 0x000fd00000000004 */
[----:B------:R-:W-:-:S08]  /*5960*/  DMUL R4, R30, R2 ;  /* 0x000000021e047228 */ /* 0x000fd00000000000 */
[----:B------:R-:W-:-:S08]  /*5970*/  DFMA R28, -R36, R4, R30 ;  /* 0x00000004241c722b */ /* 0x000fd0000000011e */
[----:B------:R-:W-:Y:S01]  /*5980*/  DFMA R2, R2, R28, R4 ;  /* 0x0000001c0202722b */ /* 0x000fe20000000004 */
[----:B------:R-:W-:-:S09]  /*5990*/  FSETP.GEU.AND P3, PT, |R31|, 6.5827683646048100446e-37, PT ;  /* 0x036000001f00780b */ /* 0x000fd20003f6e200 */
        /* <DEDUP_REMOVED lines=11> */
.L_x_101:
[----:B------:R-:W-:Y:S05]  /*5a50*/  BSYNC.RECONVERGENT B3 ;  /* 0x0000000000037941 */ /* 0x000fea0003800200 */
.L_x_100:
[----:B------:R-:W0:Y:S02]  /*5a60*/  LDC.64 R28, c[0x4][0x48] ;  /* 0x01001200ff1c7b82 */ /* 0x000e240000000a00 */
[----:B0-----:R-:W2:Y:S01]  /*5a70*/  LDG.E.64 R28, desc[UR36][R28.64] ;  /* 0x000000241c1c7981 */ /* 0x001ea2000c1e1b00 */
[----:B------:R-:W-:-:S06]  /*5a80*/  IMAD.WIDE.U32 R4, R21, 0x8, R22 ;  /* 0x0000000815047825 */ /* 0x000fcc00078e0016 */
[----:B------:R-:W3:Y:S01]  /*5a90*/  LD.E.64 R4, desc[UR36][R4.64] ;  /* 0x0000002404047980 */ /* 0x000ee2000c101b00 */
[----:B------:R-:W-:-:S04]  /*5aa0*/  VIADD R55, R21, 0xffffffff ;  /* 0xffffffff15377836 */ /* 0x000fc80000000000 */
[----:B------:R-:W-:-:S06]  /*5ab0*/  IMAD.WIDE R34, R55, 0x8, R18 ;  /* 0x0000000837227825 */ /* 0x000fcc00078e0212 */
[----:B------:R-:W4:Y:S01]  /*5ac0*/  LD.E.64 R34, desc[UR36][R34.64] ;  /* 0x0000002422227980 */ /* 0x000f22000c101b00 */
[----:B------:R-:W-:Y:S01]  /*5ad0*/  IMAD.MOV.U32 R30, RZ, RZ, 0x1 ;  /* 0x00000001ff1e7424 */ /* 0x000fe200078e00ff */
[----:B------:R-:W-:Y:S01]  /*5ae0*/  BSSY.RECONVERGENT B3, `(.L_x_102) ;  /* 0x0000017000037945 */ /* 0x000fe20003800200 */
[----:B--2---:R-:W0:Y:S01]  /*5af0*/  MUFU.RCP64H R31, R29 ;  /* 0x0000001d001f7308 */ /* 0x004e220000001800 */
[----:B---3--:R-:W-:-:S03]  /*5b00*/  DMUL R38, R10, R4 ;  /* 0x000000040a267228 */ /* 0x008fc60000000000 */
[----:B0-----:R-:W-:-:S07]  /*5b10*/  DFMA R32, -R28, R30, 1 ;  /* 0x3ff000001c20742b */ /* 0x001fce000000011e */
[----:B------:R-:W-:Y:S01]  /*5b20*/  FSETP.GEU.AND P3, PT, |R39|, 6.5827683646048100446e-37, PT ;  /* 0x036000002700780b */ /* 0x000fe20003f6e200 */
[----:B------:R-:W-:-:S08]  /*5b30*/  DFMA R32, R32, R32, R32 ;  /* 0x000000202020722b */ /* 0x000fd00000000020 */
[----:B------:R-:W-:-:S08]  /*5b40*/  DFMA R32, R30, R32, R30 ;  /* 0x000000201e20722b */ /* 0x000fd0000000001e */
[----:B------:R-:W-:-:S08]  /*5b50*/  DFMA R30, -R28, R32, 1 ;  /* 0x3ff000001c1e742b */ /* 0x000fd00000000120 */
[----:B------:R-:W-:-:S08]  /*5b60*/  DFMA R30, R32, R30, R32 ;  /* 0x0000001e201e722b */ /* 0x000fd00000000020 */
[----:B------:R-:W-:-:S08]  /*5b70*/  DMUL R4, R38, R30 ;  /* 0x0000001e26047228 */ /* 0x000fd00000000000 */
[----:B------:R-:W-:-:S08]  /*5b80*/  DFMA R32, -R28, R4, R38 ;  /* 0x000000041c20722b */ /* 0x000fd00000000126 */
[----:B------:R-:W-:Y:S02]  /*5b90*/  DFMA R4, R30, R32, R4 ;  /* 0x000000201e04722b */ /* 0x000fe40000000004 */
[----:B----4-:R-:W-:-:S08]  /*5ba0*/  DADD R30, R26, -R34 ;  /* 0x000000001a1e7229 */ /* 0x010fd00000000822 */
[----:B------:R-:W-:Y:S01]  /*5bb0*/  FFMA R14, RZ, R29, R5 ;  /* 0x0000001dff0e7223 */ /* 0x000fe20000000005 */
[----:B------:R-:W-:-:S04]  /*5bc0*/  DFMA R42, R30, -R2, R26 ;  /* 0x800000021e2a722b */ /* 0x000fc8000000001a */
        /* <DEDUP_REMOVED lines=8> */
.L_x_103:
[----:B------:R-:W-:Y:S05]  /*5c50*/  BSYNC.RECONVERGENT B3 ;  /* 0x0000000000037941 */ /* 0x000fea0003800200 */
.L_x_102:
[----:B------:R-:W0:Y:S02]  /*5c60*/  LDC.64 R40, c[0x4][0x50] ;  /* 0x01001400ff287b82 */ /* 0x000e240000000a00 */
[----:B0-----:R-:W2:Y:S01]  /*5c70*/  LDG.E.64 R2, desc[UR36][R40.64] ;  /* 0x0000002428027981 */ /* 0x001ea2000c1e1b00 */
[----:B------:R-:W-:-:S04]  /*5c80*/  IMAD.IADD R31, R15, 0x1, R12 ;  /* 0x000000010f1f7824 */ /* 0x000fc800078e020c */
[----:B------:R-:W-:-:S06]  /*5c90*/  IMAD.WIDE R30, R31, 0x8, R18 ;  /* 0x000000081f1e7825 */ /* 0x000fcc00078e0212 */
[----:B------:R-:W3:Y:S01]  /*5ca0*/  LD.E.64 R30, desc[UR36][R30.64] ;  /* 0x000000241e1e7980 */ /* 0x000ee2000c101b00 */
[----:B------:R-:W-:Y:S01]  /*5cb0*/  FSETP.GEU.AND P3, PT, |R11|, 6.5827683646048100446e-37, PT ;  /* 0x036000000b00780b */ /* 0x000fe20003f6e200 */
[----:B--2---:R-:W-:-:S08]  /*5cc0*/  DADD R2, R2, R2 ;  /* 0x0000000002027229 */ /* 0x004fd00000000002 */
[----:B------:R-:W-:Y:S01]  /*5cd0*/  DMUL R38, R36, R2 ;  /* 0x0000000224267228 */ /* 0x000fe20000000000 */
        /* <DEDUP_REMOVED lines=9> */
[----:B------:R-:W-:Y:S02]  /*5d70*/  DFMA R2, R2, R40, R32 ;  /* 0x000000280202722b */ /* 0x000fe40000000020 */
[----:B---3--:R-:W-:-:S08]  /*5d80*/  DADD R32, R26, -R30 ;  /* 0x000000001a207229 */ /* 0x008fd0000000081e */
[----:B------:R-:W-:Y:S01]  /*5d90*/  FFMA R14, RZ, R39, R3 ;  /* 0x00000027ff0e7223 */ /* 0x000fe20000000003 */
[----:B------:R-:W-:-:S04]  /*5da0*/  DFMA R40, R32, -R4, R42 ;  /* 0x800000042028722b */ /* 0x000fc8000000002a */
        /* <DEDUP_REMOVED lines=10> */
.L_x_104:
[----:B------:R-:W0:Y:S01]  /*5e50*/  LDC.64 R38, c[0x0][0x390] ;  /* 0x0000e400ff267b82 */ /* 0x000e220000000a00 */
[----:B------:R-:W1:Y:S01]  /*5e60*/  LDCU.64 UR4, c[0x0][0x390] ;  /* 0x00007200ff0477ac */ /* 0x000e620008000a00 */
[----:B------:R-:W-:-:S04]  /*5e70*/  IADD3 R45, P2, PT, R13, R12, RZ ;  /* 0x0000000c0d2d7210 */ /* 0x000fc80007f5e0ff */
[----:B------:R-:W-:Y:S01]  /*5e80*/  SHF.L.U32 R43, R45, 0x3, RZ ;  /* 0x000000032d2b7819 */ /* 0x000fe200000006ff */
[----:B------:R-:W-:-:S05]  /*5e90*/  IMAD.X R4, RZ, RZ, RZ, P2 ;  /* 0x000000ffff047224 */ /* 0x000fca00010e06ff */
[----:B------:R-:W-:Y:S02]  /*5ea0*/  SHF.L.U64.HI R45, R45, 0x3, R4 ;  /* 0x000000032d2d7819 */ /* 0x000fe40000010204 */
[----:B------:R-:W2:Y:S01]  /*5eb0*/  LDC.64 R4, c[0x4][0x58] ;  /* 0x01001600ff047b82 */ /* 0x000ea20000000a00 */
[----:B-1----:R-:W-:-:S04]  /*5ec0*/  IADD3 R46, P2, PT, R43, UR4, RZ ;  /* 0x000000042b2e7c10 */ /* 0x002fc8000ff5e0ff */
[----:B------:R-:W-:Y:S01]  /*5ed0*/  IADD3.X R47, PT, PT, R45, UR5, RZ, P2, !PT ;  /* 0x000000052d2f7c10 */ /* 0x000fe200097fe4ff */
[----:B0-----:R-:W-:-:S04]  /*5ee0*/  IMAD.WIDE R38, R55, 0x8, R38 ;  /* 0x0000000837267825 */ /* 0x001fc800078e0226 */
[----:B------:R-:W3:Y:S04]  /*5ef0*/  LDG.E.64 R32, desc[UR36][R46.64+0x8] ;  /* 0x000008242e207981 */ /* 0x000ee8000c1e1b00 */
[----:B------:R-:W3:Y:S04]  /*5f00*/  LDG.E.64 R38, desc[UR36][R38.64] ;  /* 0x0000002426267981 */ /* 0x000ee8000c1e1b00 */
[----:B--2---:R-:W5:Y:S01]  /*5f10*/  LDG.E.64 R4, desc[UR36][R4.64] ;  /* 0x0000002404047981 */ /* 0x004f62000c1e1b00 */
[----:B------:R-:W-:Y:S01]  /*5f20*/  DADD R48, -RZ, |R36| ;  /* 0x00000000ff307229 */ /* 0x000fe20000000524 */
[----:B------:R-:W-:Y:S01]  /*5f30*/  BSSY.RECONVERGENT B0, `(.L_x_105) ;  /* 0x0000007000007945 */ /* 0x000fe20003800200 */
[----:B------:R-:W-:Y:S01]  /*5f40*/  VIADD R12, R12, 0x1 ;  /* 0x000000010c0c7836 */ /* 0x000fe20000000000 */
[----:B------:R-:W-:-:S07]  /*5f50*/  MOV R42, 0x5fa0 ;  /* 0x00005fa0002a7802 */ /* 0x000fce0000000f00 */
[----:B------:R-:W-:Y:S01]  /*5f60*/  IMAD.MOV.U32 R67, RZ, RZ, R49 ;  /* 0x000000ffff437224 */ /* 0x000fe200078e0031 */
[----:B---3--:R-:W-:-:S08]  /*5f70*/  DADD R32, R32, -R38 ;  /* 0x0000000020207229 */ /* 0x008fd00000000826 */
[----:B------:R-:W-:-:S11]  /*5f80*/  DFMA R40, R32, -R2, R40 ;  /* 0x800000022028722b */ /* 0x000fd60000000028 */
[----:B-----5:R-:W-:Y:S05]  /*5f90*/  CALL.REL.NOINC `($_Z6kernelPdS_S_$__internal_accurate_pow) ;  /* 0x0000004400907944 */ /* 0x020fea0003c00000 */
[----:B------:R-:W-:Y:S05]  /*5fa0*/  BSYNC.RECONVERGENT B0 ;  /* 0x0000000000007941 */ /* 0x000fea0003800200 */
.L_x_105:
[C---:B------:R-:W-:Y:S02]  /*5fb0*/  DADD R2, R36.reuse, 2 ;  /* 0x4000000024027429 */ /* 0x040fe40000000000 */
        /* <DEDUP_REMOVED lines=13> */
.L_x_107:
[----:B------:R-:W-:-:S11]  /*6090*/  DADD R2, R36, 2 ;  /* 0x4000000024027429 */ /* 0x000fd60000000000 */
.L_x_106:
[----:B------:R-:W-:Y:S01]  /*60a0*/  DSETP.NEU.AND P2, PT, R36, 1, PT ;  /* 0x3ff000002400742a */ /* 0x000fe20003f4d000 */
[----:B------:R-:W-:Y:S01]  /*60b0*/  FSETP.GEU.AND P3, PT, |R11|, 6.5827683646048100446e-37, PT ;  /* 0x036000000b00780b */ /* 0x000fe20003f6e200 */
[----:B------:R-:W-:Y:S04]  /*60c0*/  BSSY.RECONVERGENT B3, `(.L_x_108) ;  /* 0x0000016000037945 */ /* 0x000fe80003800200 */
[----:B------:R-:W-:Y:S02]  /*60d0*/  FSEL R33, R3, 1.875, P2 ;  /* 0x3ff0000003217808 */ /* 0x000fe40001000000 */
[----:B------:R-:W-:Y:S01]  /*60e0*/  FSEL R32, R2, RZ, P2 ;  /* 0x000000ff02207208 */ /* 0x000fe20001000000 */
[----:B------:R-:W-:Y:S01]  /*60f0*/  IMAD.MOV.U32 R2, RZ, RZ, 0x1 ;  /* 0x00000001ff027424 */ /* 0x000fe200078e00ff */
[----:B------:R-:W0:Y:S05]  /*6100*/  MUFU.RCP64H R3, R33 ;  /* 0x0000002100037308 */ /* 0x000e2a0000001800 */
        /* <DEDUP_REMOVED lines=17> */
.L_x_109:
[----:B------:R-:W-:Y:S05]  /*6220*/  BSYNC.RECONVERGENT B3 ;  /* 0x0000000000037941 */ /* 0x000fea0003800200 */
.L_x_108:
[----:B------:R-:W-:-:S05]  /*6230*/  IADD3 R36, P2, PT, R18, R43, RZ ;  /* 0x0000002b12247210 */ /* 0x000fca0007f5e0ff */
[----:B------:R-:W-:-:S05]  /*6240*/  IMAD.X R37, R19, 0x1, R45, P2 ;  /* 0x0000000113257824 */ /* 0x000fca00010e062d */
[----:B------:R-:W2:Y:S01]  /*6250*/  LD.E.64 R32, desc[UR36][R36.64+0x8] ;  /* 0x0000082424207980 */ /* 0x000ea2000c101b00 */
[----:B------:R-:W-:Y:S01]  /*6260*/  DADD R26, R26, R26 ;  /* 0x000000001a1a7229 */ /* 0x000fe2000000001a */
[----:B------:R-:W-:Y:S01]  /*6270*/  BSSY.RECONVERGENT B0, `(.L_x_110) ;  /* 0x0000009000007945 */ /* 0x000fe20003800200 */
[----:B------:R-:W-:-:S06]  /*6280*/  MOV R42, 0x6300 ;  /* 0x00006300002a7802 */ /* 0x000fcc0000000f00 */
[----:B--2---:R-:W-:-:S08]  /*6290*/  DADD R32, R32, -R26 ;  /* 0x0000000020207229 */ /* 0x004fd0000000081a */
[----:B------:R-:W-:Y:S02]  /*62a0*/  DADD R34, R34, R32 ;  /* 0x0000000022227229 */ /* 0x000fe40000000020 */
[----:B------:R-:W-:-:S06]  /*62b0*/  DADD R32, -RZ, |R28| ;  /* 0x00000000ff207229 */ /* 0x000fcc000000051c */
[----:B------:R-:W-:-:S04]  /*62c0*/  DMUL R34, R34, R2 ;  /* 0x0000000222227228 */ /* 0x000fc80000000000 */
[----:B------:R-:W-:Y:S02]  /*62d0*/  IMAD.MOV.U32 R48, RZ, RZ, R32 ;  /* 0x000000ffff307224 */ /* 0x000fe400078e0020 */
[----:B------:R-:W-:-:S07]  /*62e0*/  IMAD.MOV.U32 R67, RZ, RZ, R33 ;  /* 0x000000ffff437224 */ /* 0x000fce00078e0021 */
[----:B------:R-:W-:Y:S05]  /*62f0*/  CALL.REL.NOINC `($_Z6kernelPdS_S_$__internal_accurate_pow) ;  /* 0x0000004000b87944 */ /* 0x000fea0003c00000 */
[----:B------:R-:W-:Y:S05]  /*6300*/  BSYNC.RECONVERGENT B0 ;  /* 0x0000000000007941 */ /* 0x000fea0003800200 */
.L_x_110:
        /* <DEDUP_REMOVED lines=14> */
.L_x_112:
[----:B------:R-:W-:-:S11]  /*63f0*/  DADD R2, R28, 2 ;  /* 0x400000001c027429 */ /* 0x000fd60000000000 */
.L_x_111:
        /* <DEDUP_REMOVED lines=26> */
.L_x_114:
[----:B------:R-:W-:Y:S05]  /*65a0*/  BSYNC.RECONVERGENT B3 ;  /* 0x0000000000037941 */ /* 0x000fea0003800200 */
.L_x_113:
[----:B------:R-:W-:Y:S01]  /*65b0*/  IMAD.IADD R11, R0, 0x1, R21 ;  /* 0x00000001000b7824 */ /* 0x000fe200078e0215 */
[----:B------:R-:W0:Y:S03]  /*65c0*/  LDC.64 R28, c[0x0][0x380] ;  /* 0x0000e000ff1c7b82 */ /* 0x000e260000000a00 */
[----:B------:R-:W-:-:S06]  /*65d0*/  IMAD.WIDE.U32 R10, R11, 0x8, R18 ;  /* 0x000000080b0a7825 */ /* 0x000fcc00078e0012 */
[----:B------:R-:W2:Y:S01]  /*65e0*/  LD.E.64 R10, desc[UR36][R10.64] ;  /* 0x000000240a0a7980 */ /* 0x000ea2000c101b00 */
[----:B------:R-:W-:Y:S01]  /*65f0*/  ISETP.NE.AND P2, PT, R25, R6, PT ;  /* 0x000000061900720c */ /* 0x000fe20003f45270 */
[----:B--2---:R-:W-:-:S08]  /*6600*/  DADD R26, -R26, R10 ;  /* 0x000000001a1a7229 */ /* 0x004fd0000000010a */
[----:B------:R-:W-:-:S08]  /*6610*/  DADD R26, R30, R26 ;  /* 0x000000001e1a7229 */ /* 0x000fd0000000001a */
[----:B------:R-:W-:Y:S01]  /*6620*/  DFMA R26, R26, R2, R34 ;  /* 0x000000021a1a722b */ /* 0x000fe20000000022 */
[----:B0-----:R-:W-:-:S07]  /*6630*/  IMAD.WIDE.U32 R2, R21, 0x8, R28 ;  /* 0x0000000815027825 */ /* 0x001fce00078e001c */
[----:B------:R-:W-:-:S07]  /*6640*/  DFMA R4, R4, R26, R40 ;  /* 0x0000001a0404722b */ /* 0x000fce0000000028 */
[----:B------:R0:W-:Y:S01]  /*6650*/  STG.E.64 desc[UR36][R2.64], R4 ;  /* 0x0000000402007986 */ /* 0x0001e2000c101b24 */
[----:B------:R-:W-:Y:S05]  /*6660*/  @P2 BRA `(.L_x_115) ;  /* 0xfffffff000782947 */ /* 0x000fea000383ffff */
[----:B------:R-:W-:Y:S05]  /*6670*/  BSYNC.RECONVERGENT B2 ;  /* 0x0000000000027941 */ /* 0x000fea0003800200 */
.L_x_99:
[----:B------:R-:W-:Y:S05]  /*6680*/  @P0 BRA `(.L_x_116) ;  /* 0xfffffff000580947 */ /* 0x000fea000383ffff */
[----:B------:R-:W-:Y:S05]  /*6690*/  BSYNC.RECONVERGENT B1 ;  /* 0x0000000000017941 */ /* 0x000fea0003800200 */
.L_x_98:
[----:B------:R-:W-:Y:S05]  /*66a0*/  @!P1 BRA `(.L_x_117) ;  /* 0x0000000c00ac9947 */ /* 0x000fea0003800000 */
[----:B------:R-:W-:Y:S01]  /*66b0*/  BSSY.RECONVERGENT B1, `(.L_x_117) ;  /* 0x00000ea000017945 */ /* 0x000fe20003800200 */
[----:B------:R-:W-:Y:S02]  /*66c0*/  VIADD R6, R0, 0xfffffffe ;  /* 0xfffffffe00067836 */ /* 0x000fe40000000000 */
[----:B------:R-:W-:-:S07]  /*66d0*/  IMAD.MOV.U32 R8, RZ, RZ, 0x1 ;  /* 0x00000001ff087424 */ /* 0x000fce00078e00ff */
.L_x_135:
[----:B------:R-:W-:Y:S01]  /*66e0*/  IMAD R11, R0, R8, RZ ;  /* 0x00000008000b7224 */ /* 0x000fe200078e02ff */
[----:B------:R-:W-:Y:S01]  /*66f0*/  BSSY.RECONVERGENT B2, `(.L_x_118) ;  /* 0x00000e4000027945 */ /* 0x000fe20003800200 */
[----:B------:R-:W-:Y:S02]  /*6700*/  VIADD R8, R8, 0x1 ;  /* 0x0000000108087836 */ /* 0x000fe40000000000 */
[----:B------:R-:W-:Y:S02]  /*6710*/  IMAD.MOV.U32 R10, RZ, RZ, 0x1 ;  /* 0x00000001ff0a7424 */ /* 0x000fe400078e00ff */
[----:B------:R-:W-:Y:S01]  /*6720*/  IMAD.IADD R13, R11, 0x1, -R0 ;  /* 0x000000010b0d7824 */ /* 0x000fe200078e0a00 */
[----:B-1----:R-:W-:-:S13]  /*6730*/  ISETP.NE.AND P0, PT, R8, R9, PT ;  /* 0x000000090800720c */ /* 0x002fda0003f05270 */
.L_x_134:
[----:B-1----:R-:W1:Y:S02]  /*6740*/  LDC.64 R36, c[0x4][0x40] ;  /* 0x01001000ff247b82 */ /* 0x002e640000000a00 */
[----:B-1----:R-:W2:Y:S06]  /*6750*/  LDG.E.64 R36, desc[UR36][R36.64] ;  /* 0x0000002424247981 */ /* 0x002eac000c1e1b00 */
[----:B------:R-:W1:Y:S01]  /*6760*/  LDC.64 R14, c[0x4][0x60] ;  /* 0x01001800ff0e7b82 */ /* 0x000e620000000a00 */
[----:B------:R-:W-:-:S04]  /*6770*/  IMAD.IADD R21, R11, 0x1, R10 ;  /* 0x000000010b157824 */ /* 0x000fc800078e020a */
[----:B0-----:R-:W-:-:S06]  /*6780*/  IMAD.WIDE.U32 R2, R21, 0x8, R18 ;  /* 0x0000000815027825 */ /* 0x001fcc00078e0012 */
[----:B------:R-:W3:Y:S04]  /*6790*/  LD.E.64 R2, desc[UR36][R2.64] ;  /* 0x0000002402027980 */ /* 0x000ee8000c101b00 */
[----:B-1----:R-:W3:Y:S01]  /*67a0*/  LDG.E.64 R14, desc[UR36][R14.64] ;  /* 0x000000240e0e7981 */ /* 0x002ee2000c1e1b00 */
[----:B------:R-:W-:-:S06]  /*67b0*/  IMAD.WIDE.U32 R26, R21, 0x8, R22 ;  /* 0x00000008151a7825 */ /* 0x000fcc00078e0016 */
[----:B------:R-:W5:Y:S01]  /*67c0*/  LD.E.64 R26, desc[UR36][R26.64] ;  /* 0x000000241a1a7980 */ /* 0x000f62000c101b00 */
        /* <DEDUP_REMOVED lines=25> */
.L_x_120:
[----:B------:R-:W-:Y:S05]  /*6960*/  BSYNC.RECONVERGENT B3 ;  /* 0x0000000000037941 */ /* 0x000fea0003800200 */
.L_x_119:
[----:B------:R-:W0:Y:S02]  /*6970*/  LDC.64 R30, c[0x4][0x48] ;  /* 0x01001200ff1e7b82 */ /* 0x000e240000000a00 */
[----:B0-----:R-:W2:Y:S01]  /*6980*/  LDG.E.64 R30, desc[UR36][R30.64] ;  /* 0x000000241e1e7981 */ /* 0x001ea2000c1e1b00 */
[----:B------:R-:W-:-:S04]  /*6990*/  VIADD R35, R21, 0xffffffff ;  /* 0xffffffff15237836 */ /* 0x000fc80000000000 */
[----:B------:R-:W-:-:S06]  /*69a0*/  IMAD.WIDE R34, R35, 0x8, R22 ;  /* 0x0000000823227825 */ /* 0x000fcc00078e0216 */
[----:B------:R-:W3:Y:S01]  /*69b0*/  LD.E.64 R34, desc[UR36][R34.64] ;  /* 0x0000002422227980 */ /* 0x000ee2000c101b00 */
[----:B------:R-:W-:Y:S01]  /*69c0*/  IMAD.MOV.U32 R4, RZ, RZ, 0x1 ;  /* 0x00000001ff047424 */ /* 0x000fe200078e00ff */
[----:B-----5:R-:W-:Y:S01]  /*69d0*/  DMUL R38, R26, R14 ;  /* 0x0000000e1a267228 */ /* 0x020fe20000000000 */
[----:B------:R-:W-:Y:S09]  /*69e0*/  BSSY.RECONVERGENT B3, `(.L_x_121) ;  /* 0x0000016000037945 */ /* 0x000ff20003800200 */
[----:B------:R-:W-:Y:S01]  /*69f0*/  FSETP.GEU.AND P2, PT, |R39|, 6.5827683646048100446e-37, PT ;  /* 0x036000002700780b */ /* 0x000fe20003f4e200 */
[----:B--2---:R-:W0:Y:S02]  /*6a00*/  MUFU.RCP64H R5, R31 ;  /* 0x0000001f00057308 */ /* 0x004e240000001800 */
        /* <DEDUP_REMOVED lines=19> */
.L_x_122:
[----:B------:R-:W-:Y:S05]  /*6b40*/  BSYNC.RECONVERGENT B3 ;  /* 0x0000000000037941 */ /* 0x000fea0003800200 */
.L_x_121:
        /* <DEDUP_REMOVED lines=31> */
.L_x_123:
[----:B------:R-:W0:Y:S01]  /*6d40*/  LDC.64 R38, c[0x0][0x390] ;  /* 0x0000e400ff267b82 */ /* 0x000e220000000a00 */
[----:B------:R-:W-:-:S07]  /*6d50*/  IMAD.IADD R43, R0, 0x1, R21 ;  /* 0x00000001002b7824 */ /* 0x000fce00078e0215 */
[----:B------:R-:W1:Y:S01]  /*6d60*/  LDC.64 R4, c[0x4][0x58] ;  /* 0x01001600ff047b82 */ /* 0x000e620000000a00 */
[----:B0-----:R-:W-:-:S04]  /*6d70*/  IMAD.WIDE.U32 R32, R43, 0x8, R38 ;  /* 0x000000082b207825 */ /* 0x001fc800078e0026 */
[----:B------:R-:W-:Y:S02]  /*6d80*/  IMAD.WIDE R38, R45, 0x8, R38 ;  /* 0x000000082d267825 */ /* 0x000fe400078e0226 */
[----:B------:R-:W2:Y:S04]  /*6d90*/  LDG.E.64 R32, desc[UR36][R32.64] ;  /* 0x0000002420207981 */ /* 0x000ea8000c1e1b00 */
[----:B------:R-:W2:Y:S04]  /*6da0*/  LDG.E.64 R38, desc[UR36][R38.64] ;  /* 0x0000002426267981 */ /* 0x000ea8000c1e1b00 */
[----:B-1----:R-:W5:Y:S01]  /*6db0*/  LDG.E.64 R4, desc[UR36][R4.64] ;  /* 0x0000002404047981 */ /* 0x002f62000c1e1b00 */
[----:B------:R-:W-:Y:S01]  /*6dc0*/  DADD R44, -RZ, |R36| ;  /* 0x00000000ff2c7229 */ /* 0x000fe20000000524 */
[----:B------:R-:W-:Y:S01]  /*6dd0*/  BSSY.RECONVERGENT B0, `(.L_x_124) ;  /* 0x0000007000007945 */ /* 0x000fe20003800200 */
[----:B------:R-:W-:-:S08]  /*6de0*/  MOV R42, 0x6e40 ;  /* 0x00006e40002a7802 */ /* 0x000fd00000000f00 */
[----:B------:R-:W-:Y:S02]  /*6df0*/  IMAD.MOV.U32 R48, RZ, RZ, R44 ;  /* 0x000000ffff307224 */ /* 0x000fe400078e002c */
[----:B------:R-:W-:Y:S01]  /*6e00*/  IMAD.MOV.U32 R67, RZ, RZ, R45 ;  /* 0x000000ffff437224 */ /* 0x000fe200078e002d */
[----:B--2---:R-:W-:-:S08]  /*6e10*/  DADD R40, R32, -R38 ;  /* 0x0000000020287229 */ /* 0x004fd00000000826 */
[----:B------:R-:W-:-:S11]  /*6e20*/  DFMA R40, R40, -R2, R54 ;  /* 0x800000022828722b */ /* 0x000fd60000000036 */
[----:B-----5:R-:W-:Y:S05]  /*6e30*/  CALL.REL.NOINC `($_Z6kernelPdS_S_$__internal_accurate_pow) ;  /* 0x0000003400e87944 */ /* 0x020fea0003c00000 */
[----:B------:R-:W-:Y:S05]  /*6e40*/  BSYNC.RECONVERGENT B0 ;  /* 0x0000000000007941 */ /* 0x000fea0003800200 */
.L_x_124:
        /* <DEDUP_REMOVED lines=14> */
.L_x_126:
[----:B------:R-:W-:-:S11]  /*6f30*/  DADD R2, R36, 2 ;  /* 0x4000000024027429 */ /* 0x000fd60000000000 */
.L_x_125:
        /* <DEDUP_REMOVED lines=24> */
.L_x_128:
[----:B------:R-:W-:Y:S05]  /*70c0*/  BSYNC.RECONVERGENT B3 ;  /* 0x0000000000037941 */ /* 0x000fea0003800200 */
.L_x_127:
[----:B------:R-:W-:-:S05]  /*70d0*/  IADD3 R33, P1, PT, R11, R10, RZ ;  /* 0x0000000a0b217210 */ /* 0x000fca0007f3e0ff */
[----:B------:R-:W-:Y:S01]  /*70e0*/  IMAD.X R12, RZ, RZ, RZ, P1 ;  /* 0x000000ffff0c7224 */ /* 0x000fe200008e06ff */
[----:B------:R-:W-:-:S04]  /*70f0*/  LEA R36, P1, R33, R22, 0x3 ;  /* 0x0000001621247211 */ /* 0x000fc800078218ff */
[----:B------:R-:W-:-:S05]  /*7100*/  LEA.HI.X R37, R33, R23, R12, 0x3, P1 ;  /* 0x0000001721257211 */ /* 0x000fca00008f1c0c */
[----:B------:R-:W2:Y:S01]  /*7110*/  LD.E.64 R32, desc[UR36][R36.64+0x8] ;  /* 0x0000082424207980 */ /* 0x000ea2000c101b00 */
[----:B------:R-:W-:Y:S01]  /*7120*/  DADD R26, R26, R26 ;  /* 0x000000001a1a7229 */ /* 0x000fe2000000001a */
[----:B------:R-:W-:Y:S01]  /*7130*/  BSSY.RECONVERGENT B0, `(.L_x_129) ;  /* 0x000000a000007945 */ /* 0x000fe20003800200 */
[----:B------:R-:W-:Y:S01]  /*7140*/  DADD R38, -RZ, |R30| ;  /* 0x00000000ff267229 */ /* 0x000fe2000000051e */
[----:B------:R-:W-:Y:S01]  /*7150*/  VIADD R10, R10, 0x1 ;  /* 0x000000010a0a7836 */ /* 0x000fe20000000000 */
[----:B------:R-:W-:-:S08]  /*7160*/  MOV R42, 0x71d0 ;  /* 0x000071d0002a7802 */ /* 0x000fd00000000f00 */
[----:B------:R-:W-:Y:S02]  /*7170*/  IMAD.MOV.U32 R48, RZ, RZ, R38 ;  /* 0x000000ffff307224 */ /* 0x000fe400078e0026 */
[----:B------:R-:W-:Y:S01]  /*7180*/  IMAD.MOV.U32 R67, RZ, RZ, R39 ;  /* 0x000000ffff437224 */ /* 0x000fe200078e0027 */
[----:B--2---:R-:W-:-:S08]  /*7190*/  DADD R32, R32, -R26 ;  /* 0x0000000020207229 */ /* 0x004fd0000000081a */
[----:B------:R-:W-:-:S08]  /*71a0*/  DADD R34, R34, R32 ;  /* 0x0000000022227229 */ /* 0x000fd00000000020 */
[----:B------:R-:W-:-:S11]  /*71b0*/  DMUL R34, R34, R2 ;  /* 0x0000000222227228 */ /* 0x000fd60000000000 */
[----:B------:R-:W-:Y:S05]  /*71c0*/  CALL.REL.NOINC `($_Z6kernelPdS_S_$__internal_accurate_pow) ;  /* 0x0000003400047944 */ /* 0x000fea0003c00000 */
[----:B------:R-:W-:Y:S05]  /*71d0*/  BSYNC.RECONVERGENT B0 ;  /* 0x0000000000007941 */ /* 0x000fea0003800200 */
.L_x_129:
        /* <DEDUP_REMOVED lines=14> */
.L_x_131:
[----:B------:R-:W-:-:S11]  /*72c0*/  DADD R2, R30, 2 ;  /* 0x400000001e027429 */ /* 0x000fd60000000000 */
.L_x_130:
        /* <DEDUP_REMOVED lines=26> */
.L_x_133:
[----:B------:R-:W-:Y:S05]  /*7470*/  BSYNC.RECONVERGENT B3 ;  /* 0x0000000000037941 */ /* 0x000fea0003800200 */
.L_x_132:
[----:B------:R-:W-:Y:S01]  /*7480*/  IMAD.WIDE.U32 R14, R43, 0x8, R22 ;  /* 0x000000082b0e7825 */ /* 0x000fe200078e0016 */
[----:B------:R-:W0:Y:S05]  /*7490*/  LDC.64 R30, c[0x0][0x388] ;  /* 0x0000e200ff1e7b82 */ /* 0x000e2a0000000a00 */
        /* <DEDUP_REMOVED lines=10> */
.L_x_118:
[----:B------:R-:W-:Y:S05]  /*7540*/  @P0 BRA `(.L_x_135) ;  /* 0xfffffff000640947 */ /* 0x000fea000383ffff */
[----:B------:R-:W-:Y:S05]  /*7550*/  BSYNC.RECONVERGENT B1 ;  /* 0x0000000000017941 */ /* 0x000fea0003800200 */
.L_x_117:
[----:B------:R-:W-:-:S13]  /*7560*/  ISETP.GE.AND P0, PT, R0, 0x1, PT ;  /* 0x000000010000780c */ /* 0x000fda0003f06270 */
[----:B------:R-:W-:Y:S05]  /*7570*/  @!P0 BRA `(.L_x_136) ;  /* 0x00000004000c8947 */ /* 0x000fea0003800000 */
[C---:B------:R-:W-:Y:S01]  /*7580*/  ISETP.GE.U32.AND P0, PT, R0.reuse, 0x10, PT ;  /* 0x000000100000780c */ /* 0x040fe20003f06070 */
[----:B------:R-:W-:Y:S01]  /*7590*/  IMAD.MOV.U32 R11, RZ, RZ, RZ ;  /* 0x000000ffff0b7224 */ /* 0x000fe200078e00ff */
[----:B------:R-:W-:-:S04]  /*75a0*/  LOP3.LUT R8, R0, 0xf, RZ, 0xc0, !PT ;  /* 0x0000000f00087812 */ /* 0x000fc800078ec0ff */
[----:B------:R-:W-:-:S07]  /*75b0*/  ISETP.NE.AND P1, PT, R8, RZ, PT ;  /* 0x000000ff0800720c */ /* 0x000fce0003f25270 */
[----:B------:R-:W-:Y:S06]  /*75c0*/  @!P0 BRA `(.L_x_137) ;  /* 0x0000000000648947 */ /* 0x000fec0003800000 */
[----:B01----:R-:W0:Y:S01]  /*75d0*/  LDC.64 R4, c[0x0][0x380] ;  /* 0x0000e000ff047b82 */ /* 0x003e220000000a00 */
[----:B------:R-:W-:Y:S01]  /*75e0*/  BSSY.RECONVERGENT B0, `(.L_x_137) ;  /* 0x0000017000007945 */ /* 0x000fe20003800200 */
[----:B------:R-:W-:Y:S01]  /*75f0*/  LOP3.LUT R11, R0, 0x7ffffff0, RZ, 0xc0, !PT ;  /* 0x7ffffff0000b7812 */ /* 0x000fe200078ec0ff */
[----:B------:R-:W-:-:S07]  /*7600*/  IMAD.MOV.U32 R6, RZ, RZ, RZ ;  /* 0x000000ffff067224 */ /* 0x000fce00078e00ff */
.L_x_138:
[----:B01----:R-:W-:-:S04]  /*7610*/  IMAD.WIDE.U32 R2, R6, 0x8, R4 ;  /* 0x0000000806027825 */ /* 0x003fc800078e0004 */
[----:B------:R-:W-:Y:S01]  /*7620*/  VIADD R6, R6, 0x10 ;  /* 0x0000001006067836 */ /* 0x000fe20000000000 */
[----:B------:R1:W-:Y:S04]  /*7630*/  STG.E.64 desc[UR36][R2.64], RZ ;  /* 0x000000ff02007986 */ /* 0x0003e8000c101b24 */
[----:B------:R1:W-:Y:S01]  /*7640*/  STG.E.64 desc[UR36][R2.64+0x8], RZ ;  /* 0x000008ff02007986 */ /* 0x0003e2000c101b24 */
[----:B------:R-:W-:-:S03]  /*7650*/  ISETP.NE.AND P0, PT, R6, R11, PT ;  /* 0x0000000b0600720c */ /* 0x000fc60003f05270 */
[----:B------:R1:W-:Y:S04]  /*7660*/  STG.E.64 desc[UR36][R2.64+0x10], RZ ;  /* 0x000010ff02007986 */ /* 0x0003e8000c101b24 */
        /* <DEDUP_REMOVED lines=15> */
.L_x_137:
[----:B------:R-:W-:Y:S05]  /*7760*/  @!P1 BRA `(.L_x_136) ;  /* 0x0000000000909947 */ /* 0x000fea0003800000 */
[----:B------:R-:W-:Y:S02]  /*7770*/  ISETP.GE.U32.AND P0, PT, R8, 0x8, PT ;  /* 0x000000080800780c */ /* 0x000fe40003f06070 */
[----:B01----:R-:W-:-:S04]  /*7780*/  LOP3.LUT R4, R0, 0x7, RZ, 0xc0, !PT ;  /* 0x0000000700047812 */ /* 0x003fc800078ec0ff */
[----:B------:R-:W-:-:S07]  /*7790*/  ISETP.NE.AND P1, PT, R4, RZ, PT ;  /* 0x000000ff0400720c */ /* 0x000fce0003f25270 */
[----:B------:R-:W-:Y:S06]  /*77a0*/  @!P0 BRA `(.L_x_139) ;  /* 0x00000000002c8947 */ /* 0x000fec0003800000 */
[----:B------:R-:W0:Y:S02]  /*77b0*/  LDC.64 R2, c[0x0][0x380] ;  /* 0x0000e000ff027b82 */ /* 0x000e240000000a00 */
[----:B0-----:R-:W-:-:S04]  /*77c0*/  IMAD.WIDE.U32 R2, R11, 0x8, R2 ;  /* 0x000000080b027825 */ /* 0x001fc800078e0002 */
[----:B------:R-:W-:Y:S01]  /*77d0*/  VIADD R11, R11, 0x8 ;  /* 0x000000080b0b7836 */ /* 0x000fe20000000000 */
[----:B------:R0:W-:Y:S04]  /*77e0*/  STG.E.64 desc[UR36][R2.64], RZ ;  /* 0x000000ff02007986 */ /* 0x0001e8000c101b24 */
[----:B------:R0:W-:Y:S04]  /*77f0*/  STG.E.64 desc[UR36][R2.64+0x8], RZ ;  /* 0x000008ff02007986 */ /* 0x0001e8000c101b24 */
[----:B------:R0:W-:Y:S04]  /*7800*/  STG.E.64 desc[UR36][R2.64+0x10], RZ ;  /* 0x000010ff02007986 */ /* 0x0001e8000c101b24 */
[----:B------:R0:W-:Y:S04]  /*7810*/  STG.E.64 desc[UR36][R2.64+0x18], RZ ;  /* 0x000018ff02007986 */ /* 0x0001e8000c101b24 */
[----:B------:R0:W-:Y:S04]  /*7820*/  STG.E.64 desc[UR36][R2.64+0x20], RZ ;  /* 0x000020ff02007986 */ /* 0x0001e8000c101b24 */
[----:B------:R0:W-:Y:S04]  /*7830*/  STG.E.64 desc[UR36][R2.64+0x28], RZ ;  /* 0x000028ff02007986 */ /* 0x0001e8000c101b24 */
[----:B------:R0:W-:Y:S04]  /*7840*/  STG.E.64 desc[UR36][R2.64+0x30], RZ ;  /* 0x000030ff02007986 */ /* 0x0001e8000c101b24 */
[----:B------:R0:W-:Y:S02]  /*7850*/  STG.E.64 desc[UR36][R2.64+0x38], RZ ;  /* 0x000038ff02007986 */ /* 0x0001e4000c101b24 */
.L_x_139:
[----:B------:R-:W-:Y:S05]  /*7860*/  @!P1 BRA `(.L_x_136) ;  /* 0x0000000000509947 */ /* 0x000fea0003800000 */
[----:B------:R-:W-:Y:S02]  /*7870*/  ISETP.GE.U32.AND P0, PT, R4, 0x4, PT ;  /* 0x000000040400780c */ /* 0x000fe40003f06070 */
[----:B------:R-:W-:-:S04]  /*7880*/  LOP3.LUT R5, R0, 0x3, RZ, 0xc0, !PT ;  /* 0x0000000300057812 */ /* 0x000fc800078ec0ff */
[----:B------:R-:W-:-:S07]  /*7890*/  ISETP.NE.AND P1, PT, R5, RZ, PT ;  /* 0x000000ff0500720c */ /* 0x000fce0003f25270 */
[----:B------:R-:W-:Y:S06]  /*78a0*/  @!P0 BRA `(.L_x_140) ;  /* 0x00000000001c8947 */ /* 0x000fec0003800000 */
[----:B0-----:R-:W0:Y:S02]  /*78b0*/  LDC.64 R2, c[0x0][0x380] ;  /* 0x0000e000ff027b82 */ /* 0x001e240000000a00 */
[----:B0-----:R-:W-:-:S04]  /*78c0*/  IMAD.WIDE.U32 R2, R11, 0x8, R2 ;  /* 0x000000080b027825 */ /* 0x001fc800078e0002 */
[----:B------:R-:W-:Y:S01]  /*78d0*/  VIADD R11, R11, 0x4 ;  /* 0x000000040b0b7836 */ /* 0x000fe20000000000 */
[----:B------:R1:W-:Y:S04]  /*78e0*/  STG.E.64 desc[UR36][R2.64], RZ ;  /* 0x000000ff02007986 */ /* 0x0003e8000c101b24 */
[----:B------:R1:W-:Y:S04]  /*78f0*/  STG.E.64 desc[UR36][R2.64+0x8], RZ ;  /* 0x000008ff02007986 */ /* 0x0003e8000c101b24 */
[----:B------:R1:W-:Y:S04]  /*7900*/  STG.E.64 desc[UR36][R2.64+0x10], RZ ;  /* 0x000010ff02007986 */ /* 0x0003e8000c101b24 */
[----:B------:R1:W-:Y:S02]  /*7910*/  STG.E.64 desc[UR36][R2.64+0x18], RZ ;  /* 0x000018ff02007986 */ /* 0x0003e4000c101b24 */
.L_x_140:
[----:B------:R-:W-:Y:S05]  /*7920*/  @!P1 BRA `(.L_x_136) ;  /* 0x0000000000209947 */ /* 0x000fea0003800000 */
[----:B01----:R-:W0:Y:S01]  /*7930*/  LDC.64 R2, c[0x0][0x380] ;  /* 0x0000e000ff027b82 */ /* 0x003e220000000a00 */
[----:B------:R-:W-:Y:S01]  /*7940*/  ISETP.NE.AND P0, PT, R5, 0x1, PT ;  /* 0x000000010500780c */ /* 0x000fe20003f05270 */
[----:B0-----:R-:W-:-:S05]  /*7950*/  IMAD.WIDE.U32 R2, R11, 0x8, R2 ;  /* 0x000000080b027825 */ /* 0x001fca00078e0002 */
[----:B------:R2:W-:Y:S07]  /*7960*/  STG.E.64 desc[UR36][R2.64], RZ ;  /* 0x000000ff02007986 */ /* 0x0005ee000c101b24 */
[----:B------:R-:W-:Y:S05]  /*7970*/  @!P0 BRA `(.L_x_136) ;  /* 0x00000000000c8947 */ /* 0x000fea0003800000 */
[----:B------:R-:W-:Y:S01]  /*7980*/  ISETP.NE.AND P0, PT, R5, 0x2, PT ;  /* 0x000000020500780c */ /* 0x000fe20003f05270 */
[----:B------:R3:W-:-:S12]  /*7990*/  STG.E.64 desc[UR36][R2.64+0x8], RZ ;  /* 0x000008ff02007986 */ /* 0x0007d8000c101b24 */
[----:B------:R3:W-:Y:S02]  /*79a0*/  @P0 STG.E.64 desc[UR36][R2.64+0x10], RZ ;  /* 0x000010ff02000986 */ /* 0x0007e4000c101b24 */
.L_x_136:
[----:B------:R-:W-:-:S13]  /*79b0*/  ISETP.GE.AND P0, PT, R7, 0x1, PT ;  /* 0x000000010700780c */ /* 0x000fda0003f06270 */
[----:B------:R-:W-:Y:S05]  /*79c0*/  @!P0 BRA `(.L_x_141) ;  /* 0x0000000800e08947 */ /* 0x000fea0003800000 */
[C---:B------:R-:W-:Y:S01]  /*79d0*/  ISETP.GE.U32.AND P0, PT, R7.reuse, 0x8, PT ;  /* 0x000000080700780c */ /* 0x040fe20003f06070 */
[----:B------:R-:W-:Y:S01]  /*79e0*/  IMAD.MOV.U32 R25, RZ, RZ, RZ ;  /* 0x000000ffff197224 */ /* 0x000fe200078e00ff */
[----:B------:R-:W-:-:S04]  /*79f0*/  LOP3.LUT R32, R7, 0x7, RZ, 0xc0, !PT ;  /* 0x0000000707207812 */ /* 0x000fc800078ec0ff */
[----:B------:R-:W-:-:S07]  /*7a00*/  ISETP.NE.AND P1, PT, R32, RZ, PT ;  /* 0x000000ff2000720c */ /* 0x000fce0003f25270 */
[----:B------:R-:W-:Y:S06]  /*7a10*/  @!P0 BRA `(.L_x_142) ;  /* 0x0000000000648947 */ /* 0x000fec0003800000 */
[----:B------:R-:W4:Y:S01]  /*7a20*/  LDC.64 R30, c[0x0][0x380] ;  /* 0x0000e000ff1e7b82 */ /* 0x000f220000000a00 */
[----:B------:R-:W-:Y:S01]  /*7a30*/  BSSY.RECONVERGENT B0, `(.L_x_142) ;  /* 0x0000017000007945 */ /* 0x000fe20003800200 */
[----:B------:R-:W-:Y:S01]  /*7a40*/  LOP3.LUT R25, R7, 0x7ffffff8, RZ, 0xc0, !PT ;  /* 0x7ffffff807197812 */ /* 0x000fe200078ec0ff */
[----:B------:R-:W-:-:S07]  /*7a50*/  IMAD.MOV.U32 R6, RZ, RZ, RZ ;  /* 0x000000ffff067224 */ /* 0x000fce00078e00ff */
.L_x_143:
[----:B0123--:R-:W-:Y:S02]  /*7a60*/  IMAD R3, R0, R6, RZ ;  /* 0x0000000600037224 */ /* 0x00ffe400078e02ff */
[----:B------:R-:W-:Y:S02]  /*7a70*/  VIADD R6, R6, 0x8 ;  /* 0x0000000806067836 */ /* 0x000fe40000000000 */
[----:B----4-:R-:W-:-:S03]  /*7a80*/  IMAD.WIDE R2, R3, 0x8, R30 ;  /* 0x0000000803027825 */ /* 0x010fc600078e021e */
[----:B------:R-:W-:Y:S02]  /*7a90*/  ISETP.NE.AND P0, PT, R6, R25, PT ;  /* 0x000000190600720c */ /* 0x000fe40003f05270 */
[----:B------:R0:W-:Y:S01]  /*7aa0*/  STG.E.64 desc[UR36][R2.64], RZ ;  /* 0x000000ff02007986 */ /* 0x0001e2000c101b24 */
[----:B------:R-:W-:-:S05]  /*7ab0*/  IMAD.WIDE R4, R0, 0x8, R2 ;  /* 0x0000000800047825 */ /* 0x000fca00078e0202 */
        /* <DEDUP_REMOVED lines=13> */
[----:B------:R-:W-:Y:S05]  /*7b90*/  @P0 BRA `(.L_x_143) ;  /* 0xfffffffc00b00947 */ /* 0x000fea000383ffff */
[----:B------:R-:W-:Y:S05]  /*7ba0*/  BSYNC.RECONVERGENT B0 ;  /* 0x0000000000007941 */ /* 0x000fea0003800200 */
.L_x_142:
[----:B------:R-:W-:Y:S05]  /*7bb0*/  @!P1 BRA `(.L_x_144) ;  /* 0x00000000007c9947 */ /* 0x000fea0003800000 */
[----:B------:R-:W-:Y:S02]  /*7bc0*/  ISETP.GE.U32.AND P0, PT, R32, 0x4, PT ;  /* 0x000000042000780c */ /* 0x000fe40003f06070 */
[----:B------:R-:W-:-:S04]  /*7bd0*/  LOP3.LUT R6, R7, 0x3, RZ, 0xc0, !PT ;  /* 0x0000000307067812 */ /* 0x000fc800078ec0ff */
[----:B------:R-:W-:-:S07]  /*7be0*/  ISETP.NE.AND P1, PT, R6, RZ, PT ;  /* 0x000000ff0600720c */ /* 0x000fce0003f25270 */
[----:B------:R-:W-:Y:S06]  /*7bf0*/  @!P0 BRA `(.L_x_145) ;  /* 0x00000000002c8947 */ /* 0x000fec0003800000 */
[----:B0123--:R-:W0:Y:S01]  /*7c00*/  LDC.64 R2, c[0x0][0x380] ;  /* 0x0000e000ff027b82 */ /* 0x00fe220000000a00 */
[----:B------:R-:W-:Y:S02]  /*7c10*/  IMAD R5, R0, R25, RZ ;  /* 0x0000001900057224 */ /* 0x000fe400078e02ff */
[----:B------:R-:W-:Y:S02]  /*7c20*/  VIADD R25, R25, 0x4 ;  /* 0x0000000419197836 */ /* 0x000fe40000000000 */
[----:B0-----:R-:W-:-:S05]  /*7c30*/  IMAD.WIDE R2, R5, 0x8, R2 ;  /* 0x0000000805027825 */ /* 0x001fca00078e0202 */
[----:B------:R4:W-:Y:S01]  /*7c40*/  STG.E.64 desc[UR36][R2.64], RZ ;  /* 0x000000ff02007986 */ /* 0x0009e2000c101b24 */
[----:B------:R-:W-:-:S05]  /*7c50*/  IMAD.WIDE R4, R0, 0x8, R2 ;  /* 0x0000000800047825 */ /* 0x000fca00078e0202 */
[----:B------:R4:W-:Y:S01]  /*7c60*/  STG.E.64 desc[UR36][R4.64], RZ ;  /* 0x000000ff04007986 */ /* 0x0009e2000c101b24 */
[----:B------:R-:W-:-:S05]  /*7c70*/  IMAD.WIDE R10, R0, 0x8, R4 ;  /* 0x00000008000a7825 */ /* 0x000fca00078e0204 */
[----:B------:R4:W-:Y:S01]  /*7c80*/  STG.E.64 desc[UR36][R10.64], RZ ;  /* 0x000000ff0a007986 */ /* 0x0009e2000c101b24 */
[----:B------:R-:W-:-:S05]  /*7c90*/  IMAD.WIDE R12, R0, 0x8, R10 ;  /* 0x00000008000c7825 */ /* 0x000fca00078e020a */
[----:B------:R4:W-:Y:S02]  /*7ca0*/  STG.E.64 desc[UR36][R12.64], RZ ;  /* 0x000000ff0c007986 */ /* 0x0009e4000c101b24 */
.L_x_145:
[----:B------:R-:W-:Y:S05]  /*7cb0*/  @!P1 BRA `(.L_x_144) ;  /* 0x00000000003c9947 */ /* 0x000fea0003800000 */
[----:B01234-:R-:W-:Y:S02]  /*7cc0*/  LOP3.LUT R2, R7, 0x1, RZ, 0xc0, !PT ;  /* 0x0000000107027812 */ /* 0x01ffe400078ec0ff */
[----:B------:R-:W-:Y:S02]  /*7cd0*/  ISETP.NE.AND P0, PT, R6, 0x1, PT ;  /* 0x000000010600780c */ /* 0x000fe40003f05270 */
[----:B------:R-:W-:-:S13]  /*7ce0*/  ISETP.NE.U32.AND P1, PT, R2, 0x1, PT ;  /* 0x000000010200780c */ /* 0x000fda0003f25070 */
[----:B------:R-:W0:Y:S01]  /*7cf0*/  @!P1 LDC.64 R10, c[0x0][0x380] ;  /* 0x0000e000ff0a9b82 */ /* 0x000e220000000a00 */
[----:B------:R-:W-:Y:S05]  /*7d00*/  @!P0 BRA `(.L_x_146) ;  /* 0x00000000001c8947 */ /* 0x000fea0003800000 */
[----:B------:R-:W1:Y:S01]  /*7d10*/  LDC.64 R2, c[0x0][0x380] ;  /* 0x0000e000ff027b82 */ /* 0x000e620000000a00 */
[----:B------:R-:W-:Y:S02]  /*7d20*/  IMAD R5, R0, R25, RZ ;  /* 0x0000001900057224 */ /* 0x000fe400078e02ff */
[----:B------:R-:W-:Y:S02]  /*7d30*/  VIADD R25, R25, 0x2 ;  /* 0x0000000219197836 */ /* 0x000fe40000000000 */
[----:B-1----:R-:W-:-:S05]  /*7d40*/  IMAD.WIDE R2, R5, 0x8, R2 ;  /* 0x0000000805027825 */ /* 0x002fca00078e0202 */
[----:B------:R1:W-:Y:S01]  /*7d50*/  STG.E.64 desc[UR36][R2.64], RZ ;  /* 0x000000ff02007986 */ /* 0x0003e2000c101b24 */
[----:B------:R-:W-:-:S05]  /*7d60*/  IMAD.WIDE R4, R0, 0x8, R2 ;  /* 0x0000000800047825 */ /* 0x000fca00078e0202 */
[----:B------:R1:W-:Y:S02]  /*7d70*/  STG.E.64 desc[UR36][R4.64], RZ ;  /* 0x000000ff04007986 */ /* 0x0003e4000c101b24 */
.L_x_146:
[----:B-1----:R-:W-:-:S04]  /*7d80*/  @!P1 IMAD R3, R0, R25, RZ ;  /* 0x0000001900039224 */ /* 0x002fc800078e02ff */
[----:B0-----:R-:W-:-:S05]  /*7d90*/  @!P1 IMAD.WIDE R2, R3, 0x8, R10 ;  /* 0x0000000803029825 */ /* 0x001fca00078e020a */
[----:B------:R0:W-:Y:S02]  /*7da0*/  @!P1 STG.E.64 desc[UR36][R2.64], RZ ;  /* 0x000000ff02009986 */ /* 0x0001e4000c101b24 */
.L_x_144:
[----:B------:R-:W-:Y:S01]  /*7db0*/  ISETP.GE.U32.AND P1, PT, R7, 0x8, PT ;  /* 0x000000080700780c */ /* 0x000fe20003f26070 */
[----:B0-----:R-:W-:Y:S01]  /*7dc0*/  IMAD.MOV.U32 R21, RZ, RZ, RZ ;  /* 0x000000ffff157224 */ /* 0x001fe200078e00ff */
[----:B------:R-:W-:-:S11]  /*7dd0*/  ISETP.NE.AND P0, PT, R32, RZ, PT ;  /* 0x000000ff2000720c */ /* 0x000fd60003f05270 */
[----:B------:R-:W-:Y:S05]  /*7de0*/  @!P1 BRA `(.L_x_147) ;  /* 0x0000000000e49947 */ /* 0x000fea0003800000 */
[----:B------:R-:W-:Y:S01]  /*7df0*/  BSSY.RECONVERGENT B0, `(.L_x_147) ;  /* 0x0000038000007945 */ /* 0x000fe20003800200 */
[----:B------:R-:W-:Y:S01]  /*7e00*/  SHF.R.S32.HI R28, RZ, 0x1f, R0 ;  /* 0x0000001fff1c7819 */ /* 0x000fe20000011400 */
[----:B------:R-:W-:Y:S01]  /*7e10*/  IMAD.MOV.U32 R6, RZ, RZ, RZ ;  /* 0x000000ffff067224 */ /* 0x000fe200078e00ff */
[----:B------:R-:W-:-:S07]  /*7e20*/  LOP3.LUT R21, R7, 0x7ffffff8, RZ, 0xc0, !PT ;  /* 0x7ffffff807157812 */ /* 0x000fce00078ec0ff */
.L_x_148:
[----:B------:R-:W0:Y:S01]  /*7e30*/  LDCU.64 UR4, c[0x0][0x380] ;  /* 0x00007000ff0477ac */ /* 0x000e220008000a00 */
[----:B-1234-:R-:W-:Y:S02]  /*7e40*/  IMAD R3, R0, R6, RZ ;  /* 0x0000000600037224 */ /* 0x01efe400078e02ff */
[----:B------:R-:W-:Y:S02]  /*7e50*/  VIADD R6, R6, 0x8 ;  /* 0x0000000806067836 */ /* 0x000fe40000000000 */
[----:B------:R-:W-:Y:S01]  /*7e60*/  IMAD.IADD R5, R0, 0x1, R3 ;  /* 0x0000000100057824 */ /* 0x000fe200078e0203 */
[----:B------:R-:W-:-:S03]  /*7e70*/  IADD3 R8, P1, PT, R3, R0, RZ ;  /* 0x0000000003087210 */ /* 0x000fc60007f3e0ff */
[C---:B------:R-:W-:Y:S01]  /*7e80*/  IMAD.IADD R11, R0.reuse, 0x1, R5 ;  /* 0x00000001000b7824 */ /* 0x040fe200078e0205 */
[----:B------:R-:W-:Y:S02]  /*7e90*/  LEA.HI.X.SX32 R3, R3, R28, 0x1, P1 ;  /* 0x0000001c03037211 */ /* 0x000fe400008f0eff */
[----:B------:R-:W-:Y:S01]  /*7ea0*/  IADD3 R10, P2, PT, R5, R0, RZ ;  /* 0x00000000050a7210 */ /* 0x000fe20007f5e0ff */
[----:B------:R-:W-:-:S03]  /*7eb0*/  IMAD.IADD R13, R0, 0x1, R11 ;  /* 0x00000001000d7824 */ /* 0x000fc600078e020b */
[----:B------:R-:W-:Y:S01]  /*7ec0*/  LEA.HI.X.SX32 R5, R5, R28, 0x1, P2 ;  /* 0x0000001c05057211 */ /* 0x000fe200010f0eff */
[----:B------:R-:W-:Y:S01]  /*7ed0*/  IMAD.IADD R15, R0, 0x1, R13 ;  /* 0x00000001000f7824 */ /* 0x000fe200078e020d */
[----:B0-----:R-:W-:Y:S02]  /*7ee0*/  LEA R2, P1, R8, UR4, 0x3 ;  /* 0x0000000408027c11 */ /* 0x001fe4000f8218ff */
[----:B------:R-:W-:Y:S01]  /*7ef0*/  LEA R4, P2, R10, UR4, 0x3 ;  /* 0x000000040a047c11 */ /* 0x000fe2000f8418ff */
[----:B------:R-:W-:Y:S01]  /*7f00*/  IMAD.IADD R25, R0, 0x1, R15 ;  /* 0x0000000100197824 */ /* 0x000fe200078e020f */
[----:B------:R-:W-:Y:S02]  /*7f10*/  LEA.HI.X R3, R8, UR5, R3, 0x3, P1 ;  /* 0x0000000508037c11 */ /* 0x000fe400088f1c03 */
[C---:B------:R-:W-:Y:S02]  /*7f20*/  IADD3 R8, P1, PT, R11.reuse, R0, RZ ;  /* 0x000000000b087210 */ /* 0x040fe40007f3e0ff */
[----:B------:R-:W-:Y:S01]  /*7f30*/  LEA.HI.X R5, R10, UR5, R5, 0x3, P2 ;  /* 0x000000050a057c11 */ /* 0x000fe200090f1c05 */
[----:B------:R0:W-:Y:S01]  /*7f40*/  STG.E.64 desc[UR36][R2.64+-0x8], RZ ;  /* 0xfffff8ff02007986 */ /* 0x0001e2000c101b24 */
[----:B------:R-:W-:-:S02]  /*7f50*/  LEA.HI.X.SX32 R11, R11, R28, 0x1, P1 ;  /* 0x0000001c0b0b7211 */ /* 0x000fc400008f0eff */
[C---:B------:R-:W-:Y:S01]  /*7f60*/  LEA R10, P1, R8.reuse, UR4, 0x3 ;  /* 0x00000004080a7c11 */ /* 0x040fe2000f8218ff */
[----:B------:R1:W-:Y:S01]  /*7f70*/  STG.E.64 desc[UR36][R4.64+-0x8], RZ ;  /* 0xfffff8ff04007986 */ /* 0x0003e2000c101b24 */
[C---:B------:R-:W-:Y:S02]  /*7f80*/  IADD3 R14, P2, PT, R13.reuse, R0, RZ ;  /* 0x000000000d0e7210 */ /* 0x040fe40007f5e0ff */
[----:B------:R-:W-:Y:S02]  /*7f90*/  LEA.HI.X R11, R8, UR5, R11, 0x3, P1 ;  /* 0x00000005080b7c11 */ /* 0x000fe400088f1c0b */
[----:B------:R-:W-:Y:S01]  /*7fa0*/  LEA.HI.X.SX32 R13, R13, R28, 0x1, P2 ;  /* 0x0000001c0d0d7211 */ /* 0x000fe200010f0eff */
[----:B0-----:R-:W-:Y:S01]  /*7fb0*/  IMAD.IADD R3, R0, 0x1, R25 ;  /* 0x0000000100037824 */ /* 0x001fe200078e0219 */
[----:B------:R-:W-:Y:S01]  /*7fc0*/  LEA R12, P1, R14, UR4, 0x3 ;  /* 0x000000040e0c7c11 */ /* 0x000fe2000f8218ff */
[----:B------:R0:W-:Y:S01]  /*7fd0*/  STG.E.64 desc[UR36][R10.64+-0x8], RZ ;  /* 0xfffff8ff0a007986 */ /* 0x0001e2000c101b24 */
[----:B------:R-:W-:-:S02]  /*7fe0*/  IADD3 R8, P2, PT, R15, R0, RZ ;  /* 0x000000000f087210 */ /* 0x000fc40007f5e0ff */
[----:B------:R-:W-:Y:S02]  /*7ff0*/  LEA.HI.X R13, R14, UR5, R13, 0x3, P1 ;  /* 0x000000050e0d7c11 */ /* 0x000fe400088f1c0d */
[----:B------:R-:W-:Y:S02]  /*8000*/  LEA.HI.X.SX32 R27, R15, R28, 0x1, P2 ;  /* 0x0000001c0f1b7211 */ /* 0x000fe400010f0eff */
[C---:B------:R-:W-:Y:S01]  /*8010*/  LEA R14, P1, R8.reuse, UR4, 0x3 ;  /* 0x00000004080e7c11 */ /* 0x040fe2000f8218ff */
[----:B------:R2:W-:Y:S01]  /*8020*/  STG.E.64 desc[UR36][R12.64+-0x8], RZ ;  /* 0xfffff8ff0c007986 */ /* 0x0005e2000c101b24 */
[-C--:B-1----:R-:W-:Y:S02]  /*8030*/  IADD3 R5, P2, PT, R3, R0.reuse, RZ ;  /* 0x0000000003057210 */ /* 0x082fe40007f5e0ff */
[----:B------:R-:W-:Y:S01]  /*8040*/  LEA.HI.X R15, R8, UR5, R27, 0x3, P1 ;  /* 0x00000005080f7c11 */ /* 0x000fe200088f1c1b */
[----:B------:R-:W-:Y:S01]  /*8050*/  IMAD.IADD R27, R0, 0x1, R3 ;  /* 0x00000001001b7824 */ /* 0x000fe200078e0203 */
[----:B------:R-:W-:-:S02]  /*8060*/  IADD3 R26, P1, PT, R25, R0, RZ ;  /* 0x00000000191a7210 */ /* 0x000fc40007f3e0ff */
[-C--:B------:R-:W-:Y:S01]  /*8070*/  LEA.HI.X.SX32 R20, R3, R28.reuse, 0x1, P2 ;  /* 0x0000001c03147211 */ /* 0x080fe200010f0eff */
[----:B------:R2:W-:Y:S01]  /*8080*/  STG.E.64 desc[UR36][R14.64+-0x8], RZ ;  /* 0xfffff8ff0e007986 */ /* 0x0005e2000c101b24 */
[----:B------:R-:W-:Y:S02]  /*8090*/  LEA.HI.X.SX32 R25, R25, R28, 0x1, P1 ;  /* 0x0000001c19197211 */ /* 0x000fe400008f0eff */
[C---:B------:R-:W-:Y:S02]  /*80a0*/  LEA R2, P1, R26.reuse, UR4, 0x3 ;  /* 0x000000041a027c11 */ /* 0x040fe4000f8218ff */
[----:B------:R-:W-:Y:S02]  /*80b0*/  IADD3 R8, P3, PT, R27, R0, RZ ;  /* 0x000000001b087210 */ /* 0x000fe40007f7e0ff */
[----:B------:R-:W-:Y:S02]  /*80c0*/  LEA R4, P2, R5, UR4, 0x3 ;  /* 0x0000000405047c11 */ /* 0x000fe4000f8418ff */
[----:B------:R-:W-:-:S02]  /*80d0*/  LEA.HI.X R3, R26, UR5, R25, 0x3, P1 ;  /* 0x000000051a037c11 */ /* 0x000fc400088f1c19 */
[----:B------:R-:W-:Y:S02]  /*80e0*/  LEA.HI.X.SX32 R27, R27, R28, 0x1, P3 ;  /* 0x0000001c1b1b7211 */ /* 0x000fe400018f0eff */
[C---:B0-----:R-:W-:Y:S01]  /*80f0*/  LEA R10, P1, R8.reuse, UR4, 0x3 ;  /* 0x00000004080a7c11 */ /* 0x041fe2000f8218ff */
[----:B------:R2:W-:Y:S01]  /*8100*/  STG.E.64 desc[UR36][R2.64+-0x8], RZ ;  /* 0xfffff8ff02007986 */ /* 0x0005e2000c101b24 */
[----:B------:R-:W-:Y:S02]  /*8110*/  LEA.HI.X R5, R5, UR5, R20, 0x3, P2 ;  /* 0x0000000505057c11 */ /* 0x000fe400090f1c14 */
[----:B------:R-:W-:Y:S02]  /*8120*/  LEA.HI.X R11, R8, UR5, R27, 0x3, P1 ;  /* 0x00000005080b7c11 */ /* 0x000fe400088f1c1b */
[----:B------:R-:W-:Y:S01]  /*8130*/  ISETP.NE.AND P1, PT, R6, R21, PT ;  /* 0x000000150600720c */ /* 0x000fe20003f25270 */
[----:B------:R2:W-:Y:S04]  /*8140*/  STG.E.64 desc[UR36][R4.64+-0x8], RZ ;  /* 0xfffff8ff04007986 */ /* 0x0005e8000c101b24 */
[----:B------:R2:W-:Y:S08]  /*8150*/  STG.E.64 desc[UR36][R10.64+-0x8], RZ ;  /* 0xfffff8ff0a007986 */ /* 0x0005f0000c101b24 */
[----:B------:R-:W-:Y:S05]  /*8160*/  @P1 BRA `(.L_x_148) ;  /* 0xfffffffc00301947 */ /* 0x000fea000383ffff */
[----:B------:R-:W-:Y:S05]  /*8170*/  BSYNC.RECONVERGENT B0 ;  /* 0x0000000000007941 */ /* 0x000fea0003800200 */
.L_x_147:
[----:B------:R-:W-:Y:S05]  /*8180*/  @!P0 BRA `(.L_x_141) ;  /* 0x0000000000f08947 */ /* 0x000fea0003800000 */
[----:B------:R-:W-:Y:S02]  /*8190*/  ISETP.GE.U32.AND P1, PT, R32, 0x4, PT ;  /* 0x000000042000780c */ /* 0x000fe40003f26070 */
[----:B--2---:R-:W-:-:S04]  /*81a0*/  LOP3.LUT R15, R7, 0x3, RZ, 0xc0, !PT ;  /* 0x00000003070f7812 */ /* 0x004fc800078ec0ff */
[----:B------:R-:W-:-:S07]  /*81b0*/  ISETP.NE.AND P0, PT, R15, RZ, PT ;  /* 0x000000ff0f00720c */ /* 0x000fce0003f05270 */
[----:B------:R-:W-:Y:S06]  /*81c0*/  @!P1 BRA `(.L_x_149) ;  /* 0x00000000006c9947 */ /* 0x000fec0003800000 */
[----:B------:R-:W0:Y:S01]  /*81d0*/  LDC.64 R26, c[0x0][0x380] ;  /* 0x0000e000ff1a7b82 */ /* 0x000e220000000a00 */
[C---:B-1-34-:R-:W-:Y:S01]  /*81e0*/  IMAD R3, R0.reuse, R21, RZ ;  /* 0x0000001500037224 */ /* 0x05afe200078e02ff */
[----:B------:R-:W-:Y:S01]  /*81f0*/  SHF.R.S32.HI R14, RZ, 0x1f, R0 ;  /* 0x0000001fff0e7819 */ /* 0x000fe20000011400 */
[----:B------:R-:W-:Y:S02]  /*8200*/  VIADD R21, R21, 0x4 ;  /* 0x0000000415157836 */ /* 0x000fe40000000000 */
[C---:B------:R-:W-:Y:S01]  /*8210*/  IMAD.IADD R5, R0.reuse, 0x1, R3 ;  /* 0x0000000100057824 */ /* 0x040fe200078e0203 */
[----:B------:R-:W-:-:S03]  /*8220*/  IADD3 R4, P1, PT, R0, R3, RZ ;  /* 0x0000000300047210 */ /* 0x000fc60007f3e0ff */
[C---:B------:R-:W-:Y:S01]  /*8230*/  IMAD.IADD R11, R0.reuse, 0x1, R5 ;  /* 0x00000001000b7824 */ /* 0x040fe200078e0205 */
[-C--:B------:R-:W-:Y:S02]  /*8240*/  LEA.HI.X.SX32 R3, R3, R14.reuse, 0x1, P1 ;  /* 0x0000000e03037211 */ /* 0x080fe400008f0eff */
[C---:B------:R-:W-:Y:S01]  /*8250*/  IADD3 R12, P2, PT, R0.reuse, R5, RZ ;  /* 0x00000005000c7210 */ /* 0x040fe20007f5e0ff */
[C---:B------:R-:W-:Y:S01]  /*8260*/  IMAD.IADD R13, R0.reuse, 0x1, R11 ;  /* 0x00000001000d7824 */ /* 0x040fe200078e020b */
[C---:B------:R-:W-:Y:S02]  /*8270*/  IADD3 R8, P3, PT, R0.reuse, R11, RZ ;  /* 0x0000000b00087210 */ /* 0x040fe40007f7e0ff */
[-C--:B------:R-:W-:Y:S02]  /*8280*/  LEA.HI.X.SX32 R5, R5, R14.reuse, 0x1, P2 ;  /* 0x0000000e05057211 */ /* 0x080fe400010f0eff */
[----:B------:R-:W-:Y:S02]  /*8290*/  IADD3 R6, P4, PT, R0, R13, RZ ;  /* 0x0000000d00067210 */ /* 0x000fe40007f9e0ff */
[----:B------:R-:W-:-:S02]  /*82a0*/  LEA.HI.X.SX32 R11, R11, R14, 0x1, P3 ;  /* 0x0000000e0b0b7211 */ /* 0x000fc400018f0eff */
[----:B------:R-:W-:Y:S02]  /*82b0*/  LEA.HI.X.SX32 R13, R13, R14, 0x1, P4 ;  /* 0x0000000e0d0d7211 */ /* 0x000fe400020f0eff */
[-C--:B0-----:R-:W-:Y:S02]  /*82c0*/  LEA R2, P1, R4, R26.reuse, 0x3 ;  /* 0x0000001a04027211 */ /* 0x081fe400078218ff */
[-C--:B------:R-:W-:Y:S02]  /*82d0*/  LEA R10, P2, R8, R26.reuse, 0x3 ;  /* 0x0000001a080a7211 */ /* 0x080fe400078418ff */
[-C--:B------:R-:W-:Y:S02]  /*82e0*/  LEA.HI.X R3, R4, R27.reuse, R3, 0x3, P1 ;  /* 0x0000001b04037211 */ /* 0x080fe400008f1c03 */
[----:B------:R-:W-:Y:S02]  /*82f0*/  LEA R4, P1, R12, R26, 0x3 ;  /* 0x0000001a0c047211 */ /* 0x000fe400078218ff */
[-C--:B------:R-:W-:Y:S01]  /*8300*/  LEA.HI.X R11, R8, R27.reuse, R11, 0x3, P2 ;  /* 0x0000001b080b7211 */ /* 0x080fe200010f1c0b */
[----:B------:R0:W-:Y:S01]  /*8310*/  STG.E.64 desc[UR36][R2.64+-0x8], RZ ;  /* 0xfffff8ff02007986 */ /* 0x0001e2000c101b24 */
[----:B------:R-:W-:-:S02]  /*8320*/  LEA.HI.X R5, R12, R27, R5, 0x3, P1 ;  /* 0x0000001b0c057211 */ /* 0x000fc400008f1c05 */
[----:B------:R-:W-:-:S03]  /*8330*/  LEA R12, P1, R6, R26, 0x3 ;  /* 0x0000001a060c7211 */ /* 0x000fc600078218ff */
[----:B------:R0:W-:Y:S01]  /*8340*/  STG.E.64 desc[UR36][R4.64+-0x8], RZ ;  /* 0xfffff8ff04007986 */ /* 0x0001e2000c101b24 */
[----:B------:R-:W-:-:S03]  /*8350*/  LEA.HI.X R13, R6, R27, R13, 0x3, P1 ;  /* 0x0000001b060d7211 */ /* 0x000fc600008f1c0d */
[----:B------:R0:W-:Y:S04]  /*8360*/  STG.E.64 desc[UR36][R10.64+-0x8], RZ ;  /* 0xfffff8ff0a007986 */ /* 0x0001e8000c101b24 */
[----:B------:R0:W-:Y:S02]  /*8370*/  STG.E.64 desc[UR36][R12.64+-0x8], RZ ;  /* 0xfffff8ff0c007986 */ /* 0x0001e4000c101b24 */
.L_x_149:
[----:B------:R-:W-:Y:S05]  /*8380*/  @!P0 BRA `(.L_x_141) ;  /* 0x0000000000708947 */ /* 0x000fea0003800000 */
[----:B------:R-:W-:Y:S02]  /*8390*/  ISETP.NE.AND P0, PT, R15, 0x1, PT ;  /* 0x000000010f00780c */ /* 0x000fe40003f05270 */
[----:B01-34-:R-:W-:-:S04]  /*83a0*/  LOP3.LUT R2, R7, 0x1, RZ, 0xc0, !PT ;  /* 0x0000000107027812 */ /* 0x01bfc800078ec0ff */
[----:B------:R-:W-:-:S07]  /*83b0*/  ISETP.NE.U32.AND P2, PT, R2, 0x1, PT ;  /* 0x000000010200780c */ /* 0x000fce0003f45070 */
[----:B------:R-:W-:Y:S06]  /*83c0*/  @!P0 BRA `(.L_x_150) ;  /* 0x00000000003c8947 */ /* 0x000fec0003800000 */
[----:B------:R-:W0:Y:S01]  /*83d0*/  LDC.64 R10, c[0x0][0x380] ;  /* 0x0000e000ff0a7b82 */ /* 0x000e220000000a00 */
[C---:B------:R-:W-:Y:S01]  /*83e0*/  IMAD R5, R0.reuse, R21, RZ ;  /* 0x0000001500057224 */ /* 0x040fe200078e02ff */
[----:B------:R-:W-:Y:S01]  /*83f0*/  SHF.R.S32.HI R3, RZ, 0x1f, R0 ;  /* 0x0000001fff037819 */ /* 0x000fe20000011400 */
[----:B------:R-:W-:Y:S02]  /*8400*/  VIADD R21, R21, 0x2 ;  /* 0x0000000215157836 */ /* 0x000fe40000000000 */
[C---:B------:R-:W-:Y:S01]  /*8410*/  IMAD.IADD R4, R0.reuse, 0x1, R5 ;  /* 0x0000000100047824 */ /* 0x040fe200078e0205 */
[----:B------:R-:W-:-:S04]  /*8420*/  IADD3 R6, P0, PT, R0, R5, RZ ;  /* 0x0000000500067210 */ /* 0x000fc80007f1e0ff */
[----:B------:R-:W-:Y:S02]  /*8430*/  IADD3 R8, P1, PT, R0, R4, RZ ;  /* 0x0000000400087210 */ /* 0x000fe40007f3e0ff */
[-C--:B------:R-:W-:Y:S02]  /*8440*/  LEA.HI.X.SX32 R5, R5, R3.reuse, 0x1, P0 ;  /* 0x0000000305057211 */ /* 0x080fe400000f0eff */
[----:B------:R-:W-:Y:S02]  /*8450*/  LEA.HI.X.SX32 R12, R4, R3, 0x1, P1 ;  /* 0x00000003040c7211 */ /* 0x000fe400008f0eff */
[-C--:B0-----:R-:W-:Y:S02]  /*8460*/  LEA R2, P0, R6, R10.reuse, 0x3 ;  /* 0x0000000a06027211 */ /* 0x081fe400078018ff */
[----:B------:R-:W-:Y:S02]  /*8470*/  LEA R4, P1, R8, R10, 0x3 ;  /* 0x0000000a08047211 */ /* 0x000fe400078218ff */
[----:B------:R-:W-:-:S02]  /*8480*/  LEA.HI.X R3, R6, R11, R5, 0x3, P0 ;  /* 0x0000000b06037211 */ /* 0x000fc400000f1c05 */
[----:B------:R-:W-:-:S03]  /*8490*/  LEA.HI.X R5, R8, R11, R12, 0x3, P1 ;  /* 0x0000000b08057211 */ /* 0x000fc600008f1c0c */
[----:B------:R0:W-:Y:S04]  /*84a0*/  STG.E.64 desc[UR36][R2.64+-0x8], RZ ;  /* 0xfffff8ff02007986 */ /* 0x0001e8000c101b24 */
[----:B------:R0:W-:Y:S02]  /*84b0*/  STG.E.64 desc[UR36][R4.64+-0x8], RZ ;  /* 0xfffff8ff04007986 */ /* 0x0001e4000c101b24 */
.L_x_150:
[----:B------:R-:W-:Y:S05]  /*84c0*/  @P2 BRA `(.L_x_141) ;  /* 0x0000000000202947 */ /* 0x000fea0003800000 */
[----:B------:R-:W1:Y:S01]  /*84d0*/  LDC.64 R10, c[0x0][0x380] ;  /* 0x0000e000ff0a7b82 */ /* 0x000e620000000a00 */
[----:B------:R-:W-:Y:S01]  /*84e0*/  IMAD R21, R0, R21, RZ ;  /* 0x0000001500157224 */ /* 0x000fe200078e02ff */
[----:B0-----:R-:W-:-:S04]  /*84f0*/  SHF.R.S32.HI R4, RZ, 0x1f, R0 ;  /* 0x0000001fff047819 */ /* 0x001fc80000011400 */
[----:B------:R-:W-:-:S04]  /*8500*/  IADD3 R3, P0, PT, R0, R21, RZ ;  /* 0x0000001500037210 */ /* 0x000fc80007f1e0ff */
[----:B------:R-:W-:Y:S02]  /*8510*/  LEA.HI.X.SX32 R4, R21, R4, 0x1, P0 ;  /* 0x0000000415047211 */ /* 0x000fe400000f0eff */
[----:B-1----:R-:W-:-:S04]  /*8520*/  LEA R2, P0, R3, R10, 0x3 ;  /* 0x0000000a03027211 */ /* 0x002fc800078018ff */
[----:B------:R-:W-:-:S05]  /*8530*/  LEA.HI.X R3, R3, R11, R4, 0x3, P0 ;  /* 0x0000000b03037211 */ /* 0x000fca00000f1c04 */
[----:B------:R0:W-:Y:S04]  /*8540*/  STG.E.64 desc[UR36][R2.64+-0x8], RZ ;  /* 0xfffff8ff02007986 */ /* 0x0001e8000c101b24 */
.L_x_141:
[----:B------:R-:W-:-:S13]  /*8550*/  ISETP.GE.AND P0, PT, R0, 0x1, PT ;  /* 0x000000010000780c */ /* 0x000fda0003f06270 */
[----:B------:R-:W-:Y:S05]  /*8560*/  @!P0 BRA `(.L_x_151) ;  /* 0x0000000800c08947 */ /* 0x000fea0003800000 */
[C---:B0-2-4-:R-:W-:Y:S01]  /*8570*/  VIADD R10, R0.reuse, 0xffffffff ;  /* 0xffffffff000a7836 */ /* 0x055fe20000000000 */
[C---:B------:R-:W-:Y:S01]  /*8580*/  LOP3.LUT R12, R0.reuse, 0x7, RZ, 0xc0, !PT ;  /* 0x00000007000c7812 */ /* 0x040fe200078ec0ff */
[----:B------:R-:W-:Y:S02]  /*8590*/  IMAD R13, R0, R9, RZ ;  /* 0x00000009000d7224 */ /* 0x000fe400078e02ff */
[----:B------:R-:W-:Y:S01]  /*85a0*/  IMAD.MOV.U32 R6, RZ, RZ, RZ ;  /* 0x000000ffff067224 */ /* 0x000fe200078e00ff */
[----:B------:R-:W-:Y:S02]  /*85b0*/  ISETP.GE.U32.AND P0, PT, R10, 0x7, PT ;  /* 0x000000070a00780c */ /* 0x000fe40003f06070 */
[----:B------:R-:W-:-:S11]  /*85c0*/  ISETP.NE.AND P1, PT, R12, RZ, PT ;  /* 0x000000ff0c00720c */ /* 0x000fd60003f25270 */
[----:B------:R-:W-:Y:S05]  /*85d0*/  @!P0 BRA `(.L_x_152) ;  /* 0x0000000000508947 */ /* 0x000fea0003800000 */
[----:B------:R-:W0:Y:S01]  /*85e0*/  LDC.64 R8, c[0x0][0x380] ;  /* 0x0000e000ff087b82 */ /* 0x000e220000000a00 */
[----:B------:R-:W-:Y:S01]  /*85f0*/  BSSY.RECONVERGENT B0, `(.L_x_152) ;  /* 0x0000012000007945 */ /* 0x000fe20003800200 */
[----:B------:R-:W-:Y:S01]  /*8600*/  LOP3.LUT R6, R0, 0x7ffffff8, RZ, 0xc0, !PT ;  /* 0x7ffffff800067812 */ /* 0x000fe200078ec0ff */
[----:B------:R-:W-:-:S07]  /*8610*/  IMAD.MOV.U32 R11, RZ, RZ, RZ ;  /* 0x000000ffff0b7224 */ /* 0x000fce00078e00ff */
.L_x_153:
[----:B-123--:R-:W-:Y:S02]  /*8620*/  IMAD.IADD R3, R13, 0x1, R11 ;  /* 0x000000010d037824 */ /* 0x00efe400078e020b */
[----:B------:R-:W-:Y:S02]  /*8630*/  IMAD.MOV.U32 R4, RZ, RZ, 0x0 ;  /* 0x00000000ff047424 */ /* 0x000fe400078e00ff */
[----:B------:R-:W-:Y:S02]  /*8640*/  IMAD.MOV.U32 R5, RZ, RZ, 0x3ff00000 ;  /* 0x3ff00000ff057424 */ /* 0x000fe400078e00ff */
[----:B0-----:R-:W-:-:S04]  /*8650*/  IMAD.WIDE R2, R3, 0x8, R8 ;  /* 0x0000000803027825 */ /* 0x001fc800078e0208 */
[----:B------:R-:W-:Y:S01]  /*8660*/  VIADD R11, R11, 0x8 ;  /* 0x000000080b0b7836 */ /* 0x000fe20000000000 */
[----:B------:R2:W-:Y:S04]  /*8670*/  STG.E.64 desc[UR36][R2.64], R4 ;  /* 0x0000000402007986 */ /* 0x0005e8000c101b24 */
[----:B------:R2:W-:Y:S01]  /*8680*/  STG.E.64 desc[UR36][R2.64+0x8], R4 ;  /* 0x0000080402007986 */ /* 0x0005e2000c101b24 */
[----:B------:R-:W-:-:S03]  /*8690*/  ISETP.NE.AND P0, PT, R11, R6, PT ;  /* 0x000000060b00720c */ /* 0x000fc60003f05270 */
[----:B------:R2:W-:Y:S04]  /*86a0*/  STG.E.64 desc[UR36][R2.64+0x10], R4 ;  /* 0x0000100402007986 */ /* 0x0005e8000c101b24 */
[----:B------:R2:W-:Y:S04]  /*86b0*/  STG.E.64 desc[UR36][R2.64+0x18], R4 ;  /* 0x0000180402007986 */ /* 0x0005e8000c101b24 */
[----:B------:R2:W-:Y:S04]  /*86c0*/  STG.E.64 desc[UR36][R2.64+0x20], R4 ;  /* 0x0000200402007986 */ /* 0x0005e8000c101b24 */
[----:B------:R2:W-:Y:S04]  /*86d0*/  STG.E.64 desc[UR36][R2.64+0x28], R4 ;  /* 0x0000280402007986 */ /* 0x0005e8000c101b24 */
[----:B------:R2:W-:Y:S04]  /*86e0*/  STG.E.64 desc[UR36][R2.64+0x30], R4 ;  /* 0x0000300402007986 */ /* 0x0005e8000c101b24 */
[----:B------:R2:W-:Y:S01]  /*86f0*/  STG.E.64 desc[UR36][R2.64+0x38], R4 ;  /* 0x0000380402007986 */ /* 0x0005e2000c101b24 */
[----:B------:R-:W-:Y:S05]  /*8700*/  @P0 BRA `(.L_x_153) ;  /* 0xfffffffc00c40947 */ /* 0x000fea000383ffff */
[----:B------:R-:W-:Y:S05]  /*8710*/  BSYNC.RECONVERGENT B0 ;  /* 0x0000000000007941 */ /* 0x000fea0003800200 */
.L_x_152:
[----:B------:R-:W-:Y:S05]  /*8720*/  @!P1 BRA `(.L_x_154) ;  /* 0x0000000000849947 */ /* 0x000fea0003800000 */
[----:B------:R-:W-:Y:S02]  /*8730*/  ISETP.GE.U32.AND P0, PT, R12, 0x4, PT ;  /* 0x000000040c00780c */ /* 0x000fe40003f06070 */
[----:B------:R-:W-:-:S04]  /*8740*/  LOP3.LUT R11, R0, 0x3, RZ, 0xc0, !PT ;  /* 0x00000003000b7812 */ /* 0x000fc800078ec0ff */
[----:B------:R-:W-:-:S07]  /*8750*/  ISETP.NE.AND P1, PT, R11, RZ, PT ;  /* 0x000000ff0b00720c */ /* 0x000fce0003f25270 */
[----:B------:R-:W-:Y:S06]  /*8760*/  @!P0 BRA `(.L_x_155) ;  /* 0x0000000000288947 */ /* 0x000fec0003800000 */
[----:B-123--:R-:W0:Y:S01]  /*8770*/  LDC.64 R2, c[0x0][0x380] ;  /* 0x0000e000ff027b82 */ /* 0x00ee220000000a00 */
[----:B------:R-:W-:Y:S02]  /*8780*/  IMAD.IADD R9, R13, 0x1, R6 ;  /* 0x000000010d097824 */ /* 0x000fe400078e0206 */
[----:B------:R-:W-:Y:S02]  /*8790*/  IMAD.MOV.U32 R4, RZ, RZ, 0x0 ;  /* 0x00000000ff047424 */ /* 0x000fe400078e00ff */
[----:B------:R-:W-:Y:S02]  /*87a0*/  IMAD.MOV.U32 R5, RZ, RZ, 0x3ff00000 ;  /* 0x3ff00000ff057424 */ /* 0x000fe400078e00ff */
[----:B------:R-:W-:Y:S02]  /*87b0*/  VIADD R6, R6, 0x4 ;  /* 0x0000000406067836 */ /* 0x000fe40000000000 */
[----:B0-----:R-:W-:-:S05]  /*87c0*/  IMAD.WIDE R2, R9, 0x8, R2 ;  /* 0x0000000809027825 */ /* 0x001fca00078e0202 */
[----:B------:R0:W-:Y:S04]  /*87d0*/  STG.E.64 desc[UR36][R2.64], R4 ;  /* 0x0000000402007986 */ /* 0x0001e8000c101b24 */
[----:B------:R0:W-:Y:S04]  /*87e0*/  STG.E.64 desc[UR36][R2.64+0x8], R4 ;  /* 0x0000080402007986 */ /* 0x0001e8000c101b24 */
[----:B------:R0:W-:Y:S04]  /*87f0*/  STG.E.64 desc[UR36][R2.64+0x10], R4 ;  /* 0x0000100402007986 */ /* 0x0001e8000c101b24 */
[----:B------:R0:W-:Y:S02]  /*8800*/  STG.E.64 desc[UR36][R2.64+0x18], R4 ;  /* 0x0000180402007986 */ /* 0x0001e4000c101b24 */
.L_x_155:
[----:B------:R-:W-:Y:S05]  /*8810*/  @!P1 BRA `(.L_x_154) ;  /* 0x0000000000489947 */ /* 0x000fea0003800000 */
[----:B0123--:R-:W-:Y:S02]  /*8820*/  LOP3.LUT R2, R0, 0x1, RZ, 0xc0, !PT ;  /* 0x0000000100027812 */ /* 0x00ffe400078ec0ff */
[----:B------:R-:W-:Y:S02]  /*8830*/  ISETP.NE.AND P0, PT, R11, 0x1, PT ;  /* 0x000000010b00780c */ /* 0x000fe40003f05270 */
[----:B------:R-:W-:-:S13]  /*8840*/  ISETP.NE.U32.AND P1, PT, R2, 0x1, PT ;  /* 0x000000010200780c */ /* 0x000fda0003f25070 */
[----:B------:R-:W0:Y:S01]  /*8850*/  @!P1 LDC.64 R8, c[0x0][0x380] ;  /* 0x0000e000ff089b82 */ /* 0x000e220000000a00 */
[----:B------:R-:W-:Y:S05]  /*8860*/  @!P0 BRA `(.L_x_156) ;  /* 0x0000000000208947 */ /* 0x000fea0003800000 */
[----:B------:R-:W1:Y:S01]  /*8870*/  LDC.64 R2, c[0x0][0x380] ;  /* 0x0000e000ff027b82 */ /* 0x000e620000000a00 */
[----:B------:R-:W-:Y:S01]  /*8880*/  IMAD.IADD R11, R13, 0x1, R6 ;  /* 0x000000010d0b7824 */ /* 0x000fe200078e0206 */
[----:B------:R-:W-:Y:S01]  /*8890*/  MOV R4, 0x0 ;  /* 0x0000000000047802 */ /* 0x000fe20000000f00 */
[----:B------:R-:W-:Y:S02]  /*88a0*/  IMAD.MOV.U32 R5, RZ, RZ, 0x3ff00000 ;  /* 0x3ff00000ff057424 */ /* 0x000fe400078e00ff */
[----:B------:R-:W-:Y:S02]  /*88b0*/  VIADD R6, R6, 0x2 ;  /* 0x0000000206067836 */ /* 0x000fe40000000000 */
[----:B-1----:R-:W-:-:S05]  /*88c0*/  IMAD.WIDE R2, R11, 0x8, R2 ;  /* 0x000000080b027825 */ /* 0x002fca00078e0202 */
[----:B------:R1:W-:Y:S04]  /*88d0*/  STG.E.64 desc[UR36][R2.64], R4 ;  /* 0x0000000402007986 */ /* 0x0003e8000c101b24 */
[----:B------:R1:W-:Y:S02]  /*88e0*/  STG.E.64 desc[UR36][R2.64+0x8], R4 ;  /* 0x0000080402007986 */ /* 0x0003e4000c101b24 */
.L_x_156:
[----:B-1----:R-:W-:Y:S02]  /*88f0*/  @!P1 IMAD.IADD R3, R13, 0x1, R6 ;  /* 0x000000010d039824 */ /* 0x002fe400078e0206 */
[----:B------:R-:W-:Y:S02]  /*8900*/  @!P1 IMAD.MOV.U32 R4, RZ, RZ, 0x0 ;  /* 0x00000000ff049424 */ /* 0x000fe400078e00ff */
[----:B------:R-:W-:Y:S02]  /*8910*/  @!P1 IMAD.MOV.U32 R5, RZ, RZ, 0x3ff00000 ;  /* 0x3ff00000ff059424 */ /* 0x000fe400078e00ff */
[----:B0-----:R-:W-:-:S05]  /*8920*/  @!P1 IMAD.WIDE R2, R3, 0x8, R8 ;  /* 0x0000000803029825 */ /* 0x001fca00078e0208 */
[----:B------:R4:W-:Y:S02]  /*8930*/  @!P1 STG.E.64 desc[UR36][R2.64], R4 ;  /* 0x0000000402009986 */ /* 0x0009e4000c101b24 */
.L_x_154:
[----:B------:R-:W-:Y:S01]  /*8940*/  ISETP.GE.U32.AND P0, PT, R10, 0xf, PT ;  /* 0x0000000f0a00780c */ /* 0x000fe20003f06070 */
[----:B------:R-:W-:Y:S01]  /*8950*/  IMAD.MOV.U32 R9, RZ, RZ, RZ ;  /* 0x000000ffff097224 */ /* 0x000fe200078e00ff */
[----:B------:R-:W-:-:S04]  /*8960*/  LOP3.LUT R8, R0, 0xf, RZ, 0xc0, !PT ;  /* 0x0000000f00087812 */ /* 0x000fc800078ec0ff */
[----:B------:R-:W-:-:S07]  /*8970*/  ISETP.NE.AND P1, PT, R8, RZ, PT ;  /* 0x000000ff0800720c */ /* 0x000fce0003f25270 */
[----:B------:R-:W-:Y:S06]  /*8980*/  @!P0 BRA `(.L_x_157) ;  /* 0x0000000000648947 */ /* 0x000fec0003800000 */
[----:B012-4-:R-:W0:Y:S01]  /*8990*/  LDC.64 R4, c[0x0][0x388] ;  /* 0x0000e200ff047b82 */ /* 0x017e220000000a00 */
[----:B------:R-:W-:Y:S01]  /*89a0*/  BSSY.RECONVERGENT B0, `(.L_x_157) ;  /* 0x0000017000007945 */ /* 0x000fe20003800200 */
[----:B------:R-:W-:Y:S01]  /*89b0*/  LOP3.LUT R9, R0, 0x7ffffff0, RZ, 0xc0, !PT ;  /* 0x7ffffff000097812 */ /* 0x000fe200078ec0ff */
[----:B------:R-:W-:-:S07]  /*89c0*/  IMAD.MOV.U32 R6, RZ, RZ, RZ ;  /* 0x000000ffff067224 */ /* 0x000fce00078e00ff */
.L_x_158:
[----:B01-3--:R-:W-:-:S04]  /*89d0*/  IMAD.WIDE.U32 R2, R6, 0x8, R4 ;  /* 0x0000000806027825 */ /* 0x00bfc800078e0004 */
        /* <DEDUP_REMOVED lines=20> */
.L_x_157:
[----:B------:R-:W-:Y:S05]  /*8b20*/  @!P1 BRA `(.L_x_159) ;  /* 0x00000000008c9947 */ /* 0x000fea0003800000 */
[----:B------:R-:W-:Y:S02]  /*8b30*/  ISETP.GE.U32.AND P0, PT, R8, 0x8, PT ;  /* 0x000000080800780c */ /* 0x000fe40003f06070 */
[----:B------:R-:W-:-:S11]  /*8b40*/  ISETP.NE.AND P1, PT, R12, RZ, PT ;  /* 0x000000ff0c00720c */ /* 0x000fd60003f25270 */
[----:B------:R-:W-:Y:S05]  /*8b50*/  @!P0 BRA `(.L_x_160) ;  /* 0x00000000002c8947 */ /* 0x000fea0003800000 */
[----:B01234-:R-:W0:Y:S02]  /*8b60*/  LDC.64 R2, c[0x0][0x388] ;  /* 0x0000e200ff027b82 */ /* 0x01fe240000000a00 */
        /* <DEDUP_REMOVED lines=10> */
.L_x_160:
[----:B------:R-:W-:Y:S05]  /*8c10*/  @!P1 BRA `(.L_x_159) ;  /* 0x0000000000509947 */ /* 0x000fea0003800000 */
[----:B------:R-:W-:Y:S02]  /*8c20*/  ISETP.GE.U32.AND P1, PT, R12, 0x4, PT ;  /* 0x000000040c00780c */ /* 0x000fe40003f26070 */
[----:B012-4-:R-:W-:-:S04]  /*8c30*/  LOP3.LUT R4, R0, 0x3, RZ, 0xc0, !PT ;  /* 0x0000000300047812 */ /* 0x017fc800078ec0ff */
[----:B------:R-:W-:-:S07]  /*8c40*/  ISETP.NE.AND P0, PT, R4, RZ, PT ;  /* 0x000000ff0400720c */ /* 0x000fce0003f05270 */
[----:B------:R-:W-:Y:S06]  /*8c50*/  @!P1 BRA `(.L_x_161) ;  /* 0x00000000001c9947 */ /* 0x000fec0003800000 */
[----:B---3--:R-:W0:Y:S02]  /*8c60*/  LDC.64 R2, c[0x0][0x388] ;  /* 0x0000e200ff027b82 */ /* 0x008e240000000a00 */
[----:B0-----:R-:W-:-:S04]  /*8c70*/  IMAD.WIDE.U32 R2, R9, 0x8, R2 ;  /* 0x0000000809027825 */ /* 0x001fc800078e0002 */
[----:B------:R-:W-:Y:S01]  /*8c80*/  VIADD R9, R9, 0x4 ;  /* 0x0000000409097836 */ /* 0x000fe20000000000 */
[----:B------:R0:W-:Y:S04]  /*8c90*/  STG.E.64 desc[UR36][R2.64], RZ ;  /* 0x000000ff02007986 */ /* 0x0001e8000c101b24 */
[----:B------:R0:W-:Y:S04]  /*8ca0*/  STG.E.64 desc[UR36][R2.64+0x8], RZ ;  /* 0x000008ff02007986 */ /* 0x0001e8000c101b24 */
[----:B------:R0:W-:Y:S04]  /*8cb0*/  STG.E.64 desc[UR36][R2.64+0x10], RZ ;  /* 0x000010ff02007986 */ /* 0x0001e8000c101b24 */
[----:B------:R0:W-:Y:S02]  /*8cc0*/  STG.E.64 desc[UR36][R2.64+0x18], RZ ;  /* 0x000018ff02007986 */ /* 0x0001e4000c101b24 */
.L_x_161:
[----:B------:R-:W-:Y:S05]  /*8cd0*/  @!P0 BRA `(.L_x_159) ;  /* 0x0000000000208947 */ /* 0x000fea0003800000 */
[----:B0--3--:R-:W0:Y:S01]  /*8ce0*/  LDC.64 R2, c[0x0][0x388] ;  /* 0x0000e200ff027b82 */ /* 0x009e220000000a00 */
[----:B------:R-:W-:Y:S01]  /*8cf0*/  ISETP.NE.AND P0, PT, R4, 0x1, PT ;  /* 0x000000010400780c */ /* 0x000fe20003f05270 */
[----:B0-----:R-:W-:-:S05]  /*8d00*/  IMAD.WIDE.U32 R2, R9, 0x8, R2 ;  /* 0x0000000809027825 */ /* 0x001fca00078e0002 */
[----:B------:R0:W-:Y:S07]  /*8d10*/  STG.E.64 desc[UR36][R2.64], RZ ;  /* 0x000000ff02007986 */ /* 0x0001ee000c101b24 */
[----:B------:R-:W-:Y:S05]  /*8d20*/  @!P0 BRA `(.L_x_159) ;  /* 0x00000000000c8947 */ /* 0x000fea0003800000 */
[----:B------:R-:W-:Y:S01]  /*8d30*/  ISETP.NE.AND P0, PT, R4, 0x2, PT ;  /* 0x000000020400780c */ /* 0x000fe20003f05270 */
[----:B------:R1:W-:-:S12]  /*8d40*/  STG.E.64 desc[UR36][R2.64+0x8], RZ ;  /* 0x000008ff02007986 */ /* 0x0003d8000c101b24 */
[----:B------:R1:W-:Y:S02]  /*8d50*/  @P0 STG.E.64 desc[UR36][R2.64+0x10], RZ ;  /* 0x000010ff02000986 */ /* 0x0003e4000c101b24 */
.L_x_159:
[----:B------:R-:W-:Y:S01]  /*8d60*/  ISETP.GE.U32.AND P0, PT, R10, 0x7, PT ;  /* 0x000000070a00780c */ /* 0x000fe20003f06070 */
[----:B------:R-:W-:Y:S01]  /*8d70*/  IMAD.MOV.U32 R6, RZ, RZ, RZ ;  /* 0x000000ffff067224 */ /* 0x000fe200078e00ff */
[----:B------:R-:W-:-:S11]  /*8d80*/  ISETP.NE.AND P1, PT, R12, RZ, PT ;  /* 0x000000ff0c00720c */ /* 0x000fd60003f25270 */
[----:B------:R-:W-:Y:S05]  /*8d90*/  @!P0 BRA `(.L_x_162) ;  /* 0x0000000000488947 */ /* 0x000fea0003800000 */
[----:B012-4-:R-:W0:Y:S01]  /*8da0*/  LDC.64 R4, c[0x0][0x388] ;  /* 0x0000e200ff047b82 */ /* 0x017e220000000a00 */
[----:B------:R-:W-:Y:S01]  /*8db0*/  BSSY.RECONVERGENT B0, `(.L_x_162) ;  /* 0x0000010000007945 */ /* 0x000fe20003800200 */
[----:B------:R-:W-:Y:S01]  /*8dc0*/  LOP3.LUT R6, R0, 0x7ffffff8, RZ, 0xc0, !PT ;  /* 0x7ffffff800067812 */ /* 0x000fe200078ec0ff */
[----:B------:R-:W-:-:S07]  /*8dd0*/  IMAD.MOV.U32 R9, RZ, RZ, RZ ;  /* 0x000000ffff097224 */ /* 0x000fce00078e00ff */
.L_x_163:
[----:B-1-3--:R-:W-:Y:S02]  /*8de0*/  IMAD.IADD R3, R13, 0x1, R9 ;  /* 0x000000010d037824 */ /* 0x00afe400078e0209 */
[----:B------:R-:W-:Y:S02]  /*8df0*/  VIADD R9, R9, 0x8 ;  /* 0x0000000809097836 */ /* 0x000fe40000000000 */
[----:B0-----:R-:W-:-:S03]  /*8e00*/  IMAD.WIDE R2, R3, 0x8, R4 ;  /* 0x0000000803027825 */ /* 0x001fc600078e0204 */
[----:B------:R-:W-:Y:S02]  /*8e10*/  ISETP.NE.AND P0, PT, R9, R6, PT ;  /* 0x000000060900720c */ /* 0x000fe40003f05270 */
        /* <DEDUP_REMOVED lines=10> */
.L_x_162:
[----:B------:R-:W-:Y:S05]  /*8ec0*/  @!P1 BRA `(.L_x_151) ;  /* 0x0000000000689947 */ /* 0x000fea0003800000 */
[----:B------:R-:W-:Y:S02]  /*8ed0*/  ISETP.GE.U32.AND P1, PT, R12, 0x4, PT ;  /* 0x000000040c00780c */ /* 0x000fe40003f26070 */
[----:B012-4-:R-:W-:-:S04]  /*8ee0*/  LOP3.LUT R4, R0, 0x3, RZ, 0xc0, !PT ;  /* 0x0000000300047812 */ /* 0x017fc800078ec0ff */
[----:B------:R-:W-:-:S07]  /*8ef0*/  ISETP.NE.AND P0, PT, R4, RZ, PT ;  /* 0x000000ff0400720c */ /* 0x000fce0003f05270 */
[----:B------:R-:W-:Y:S06]  /*8f00*/  @!P1 BRA `(.L_x_164) ;  /* 0x0000000000209947 */ /* 0x000fec0003800000 */
[----:B---3--:R-:W0:Y:S01]  /*8f10*/  LDC.64 R2, c[0x0][0x388] ;  /* 0x0000e200ff027b82 */ /* 0x008e220000000a00 */
[----:B------:R-:W-:Y:S02]  /*8f20*/  IMAD.IADD R5, R13, 0x1, R6 ;  /* 0x000000010d057824 */ /* 0x000fe400078e0206 */
[----:B------:R-:W-:Y:S02]  /*8f30*/  VIADD R6, R6, 0x4 ;  /* 0x0000000406067836 */ /* 0x000fe40000000000 */
[----:B0-----:R-:W-:-:S05]  /*8f40*/  IMAD.WIDE R2, R5, 0x8, R2 ;  /* 0x0000000805027825 */ /* 0x001fca00078e0202 */
[----:B------:R0:W-:Y:S04]  /*8f50*/  STG.E.64 desc[UR36][R2.64], RZ ;  /* 0x000000ff02007986 */ /* 0x0001e8000c101b24 */
[----:B------:R0:W-:Y:S04]  /*8f60*/  STG.E.64 desc[UR36][R2.64+0x8], RZ ;  /* 0x000008ff02007986 */ /* 0x0001e8000c101b24 */
[----:B------:R0:W-:Y:S04]  /*8f70*/  STG.E.64 desc[UR36][R2.64+0x10], RZ ;  /* 0x000010ff02007986 */ /* 0x0001e8000c101b24 */
[----:B------:R0:W-:Y:S02]  /*8f80*/  STG.E.64 desc[UR36][R2.64+0x18], RZ ;  /* 0x000018ff02007986 */ /* 0x0001e4000c101b24 */
.L_x_164:
[----:B------:R-:W-:Y:S05]  /*8f90*/  @!P0 BRA `(.L_x_151) ;  /* 0x0000000000348947 */ /* 0x000fea0003800000 */
[----:B0--3--:R-:W-:Y:S02]  /*8fa0*/  LOP3.LUT R2, R0, 0x1, RZ, 0xc0, !PT ;  /* 0x0000000100027812 */ /* 0x009fe400078ec0ff */
[----:B------:R-:W-:Y:S02]  /*8fb0*/  ISETP.NE.AND P0, PT, R4, 0x1, PT ;  /* 0x000000010400780c */ /* 0x000fe40003f05270 */
[----:B------:R-:W-:-:S11]  /*8fc0*/  ISETP.NE.U32.AND P1, PT, R2, 0x1, PT ;  /* 0x000000010200780c */ /* 0x000fd60003f25070 */
[----:B------:R-:W0:Y:S01]  /*8fd0*/  @P0 LDC.64 R2, c[0x0][0x388] ;  /* 0x0000e200ff020b82 */ /* 0x000e220000000a00 */
[----:B------:R-:W-:Y:S02]  /*8fe0*/  @P0 IMAD.IADD R5, R13, 0x1, R6 ;  /* 0x000000010d050824 */ /* 0x000fe400078e0206 */
[----:B------:R-:W-:-:S04]  /*8ff0*/  @P0 VIADD R6, R6, 0x2 ;  /* 0x0000000206060836 */ /* 0x000fc80000000000 */
[----:B------:R-:W-:Y:S01]  /*9000*/  @!P1 IMAD.IADD R11, R13, 0x1, R6 ;  /* 0x000000010d0b9824 */ /* 0x000fe200078e0206 */
[----:B------:R-:W1:Y:S01]  /*9010*/  @!P1 LDC.64 R8, c[0x0][0x388] ;  /* 0x0000e200ff089b82 */ /* 0x000e620000000a00 */
[----:B0-----:R-:W-:-:S05]  /*9020*/  @P0 IMAD.WIDE R4, R5, 0x8, R2 ;  /* 0x0000000805040825 */ /* 0x001fca00078e0202 */
[----:B------:R0:W-:Y:S01]  /*9030*/  @P0 STG.E.64 desc[UR36][R4.64], RZ ;  /* 0x000000ff04000986 */ /* 0x0001e2000c101b24 */
[----:B-1----:R-:W-:-:S03]  /*9040*/  @!P1 IMAD.WIDE R2, R11, 0x8, R8 ;  /* 0x000000080b029825 */ /* 0x002fc600078e0208 */
[----:B------:R0:W-:Y:S04]  /*9050*/  @P0 STG.E.64 desc[UR36][R4.64+0x8], RZ ;  /* 0x000008ff04000986 */ /* 0x0001e8000c101b24 */
[----:B------:R0:W-:Y:S02]  /*9060*/  @!P1 STG.E.64 desc[UR36][R2.64], RZ ;  /* 0x000000ff02009986 */ /* 0x0001e4000c101b24 */
.L_x_151:
[----:B------:R-:W-:-:S13]  /*9070*/  ISETP.GE.AND P0, PT, R7, 0x1, PT ;  /* 0x000000010700780c */ /* 0x000fda0003f06270 */
[----:B------:R-:W-:Y:S05]  /*9080*/  @!P0 BRA `(.L_x_165) ;  /* 0x0000000800e08947 */ /* 0x000fea0003800000 */
[C---:B------:R-:W-:Y:S01]  /*9090*/  ISETP.GE.U32.AND P0, PT, R7.reuse, 0x8, PT ;  /* 0x000000080700780c */ /* 0x040fe20003f06070 */
[----:B------:R-:W-:Y:S01]  /*90a0*/  IMAD.MOV.U32 R25, RZ, RZ, RZ ;  /* 0x000000ffff197224 */ /* 0x000fe200078e00ff */
[----:B------:R-:W-:-:S04]  /*90b0*/  LOP3.LUT R30, R7, 0x7, RZ, 0xc0, !PT ;  /* 0x00000007071e7812 */ /* 0x000fc800078ec0ff */
[----:B------:R-:W-:-:S07]  /*90c0*/  ISETP.NE.AND P1, PT, R30, RZ, PT ;  /* 0x000000ff1e00720c */ /* 0x000fce0003f25270 */
[----:B------:R-:W-:Y:S06]  /*90d0*/  @!P0 BRA `(.L_x_166) ;  /* 0x0000000000648947 */ /* 0x000fec0003800000 */
[----:B------:R-:W0:Y:S01]  /*90e0*/  LDC.64 R28, c[0x0][0x388] ;  /* 0x0000e200ff1c7b82 */ /* 0x000e220000000a00 */
[----:B------:R-:W-:Y:S01]  /*90f0*/  BSSY.RECONVERGENT B0, `(.L_x_166) ;  /* 0x0000017000007945 */ /* 0x000fe20003800200 */
[----:B------:R-:W-:Y:S01]  /*9100*/  LOP3.LUT R25, R7, 0x7ffffff8, RZ, 0xc0, !PT ;  /* 0x7ffffff807197812 */ /* 0x000fe200078ec0ff */
[----:B------:R-:W-:-:S07]  /*9110*/  IMAD.MOV.U32 R6, RZ, RZ, RZ ;  /* 0x000000ffff067224 */ /* 0x000fce00078e00ff */
.L_x_167:
[----:B01234-:R-:W-:Y:S02]  /*9120*/  IMAD R3, R0, R6, RZ ;  /* 0x0000000600037224 */ /* 0x01ffe400078e02ff */
[----:B------:R-:W-:Y:S02]  /*9130*/  VIADD R6, R6, 0x8 ;  /* 0x0000000806067836 */ /* 0x000fe40000000000 */
[----:B------:R-:W-:-:S03]  /*9140*/  IMAD.WIDE R2, R3, 0x8, R28 ;  /* 0x0000000803027825 */ /* 0x000fc600078e021c */
        /* <DEDUP_REMOVED lines=18> */
.L_x_166:
[----:B------:R-:W-:Y:S05]  /*9270*/  @!P1 BRA `(.L_x_168) ;  /* 0x00000000007c9947 */ /* 0x000fea0003800000 */
[----:B------:R-:W-:Y:S02]  /*9280*/  ISETP.GE.U32.AND P0, PT, R30, 0x4, PT ;  /* 0x000000041e00780c */ /* 0x000fe40003f06070 */
[----:B------:R-:W-:-:S04]  /*9290*/  LOP3.LUT R6, R7, 0x3, RZ, 0xc0, !PT ;  /* 0x0000000307067812 */ /* 0x000fc800078ec0ff */
[----:B------:R-:W-:-:S07]  /*92a0*/  ISETP.NE.AND P1, PT, R6, RZ, PT ;  /* 0x000000ff0600720c */ /* 0x000fce0003f25270 */
[----:B------:R-:W-:Y:S06]  /*92b0*/  @!P0 BRA `(.L_x_169) ;  /* 0x00000000002c8947 */ /* 0x000fec0003800000 */
[----:B01234-:R-:W0:Y:S01]  /*92c0*/  LDC.64 R2, c[0x0][0x388] ;  /* 0x0000e200ff027b82 */ /* 0x01fe220000000a00 */
        /* <DEDUP_REMOVED lines=10> */
.L_x_169:
        /* <DEDUP_REMOVED lines=13> */
.L_x_170:
[----:B-1----:R-:W-:-:S04]  /*9440*/  @!P1 IMAD R3, R0, R25, RZ ;  /* 0x0000001900039224 */ /* 0x002fc800078e02ff */
[----:B0-----:R-:W-:-:S05]  /*9450*/  @!P1 IMAD.WIDE R2, R3, 0x8, R8 ;  /* 0x0000000803029825 */ /* 0x001fca00078e0208 */
[----:B------:R0:W-:Y:S02]  /*9460*/  @!P1 STG.E.64 desc[UR36][R2.64], RZ ;  /* 0x000000ff02009986 */ /* 0x0001e4000c101b24 */
.L_x_168:
[----:B------:R-:W-:Y:S01]  /*9470*/  ISETP.GE.U32.AND P1, PT, R7, 0x8, PT ;  /* 0x000000080700780c */ /* 0x000fe20003f26070 */
[----:B0-2---:R-:W-:Y:S01]  /*9480*/  IMAD.MOV.U32 R15, RZ, RZ, RZ ;  /* 0x000000ffff0f7224 */ /* 0x005fe200078e00ff */
[----:B------:R-:W-:-:S11]  /*9490*/  ISETP.NE.AND P0, PT, R30, RZ, PT ;  /* 0x000000ff1e00720c */ /* 0x000fd60003f05270 */
[----:B------:R-:W-:Y:S05]  /*94a0*/  @!P1 BRA `(.L_x_171) ;  /* 0x0000000000e49947 */ /* 0x000fea0003800000 */
[----:B------:R-:W-:Y:S01]  /*94b0*/  BSSY.RECONVERGENT B0, `(.L_x_171) ;  /* 0x0000038000007945 */ /* 0x000fe20003800200 */
[----:B------:R-:W-:Y:S01]  /*94c0*/  SHF.R.S32.HI R28, RZ, 0x1f, R0 ;  /* 0x0000001fff1c7819 */ /* 0x000fe20000011400 */
[----:B------:R-:W-:Y:S01]  /*94d0*/  IMAD.MOV.U32 R6, RZ, RZ, RZ ;  /* 0x000000ffff067224 */ /* 0x000fe200078e00ff */
[----:B------:R-:W-:-:S07]  /*94e0*/  LOP3.LUT R15, R7, 0x7ffffff8, RZ, 0xc0, !PT ;  /* 0x7ffffff8070f7812 */ /* 0x000fce00078ec0ff */
.L_x_172:
        /* <DEDUP_REMOVED lines=53> */
.L_x_171:
[----:B------:R-:W-:Y:S05]  /*9840*/  @!P0 BRA `(.L_x_165) ;  /* 0x0000000000f08947 */ /* 0x000fea0003800000 */
[----:B------:R-:W-:Y:S02]  /*9850*/  ISETP.GE.U32.AND P1, PT, R30, 0x4, PT ;  /* 0x000000041e00780c */ /* 0x000fe40003f26070 */
[----:B--2-4-:R-:W-:-:S04]  /*9860*/  LOP3.LUT R13, R7, 0x3, RZ, 0xc0, !PT ;  /* 0x00000003070d7812 */ /* 0x014fc800078ec0ff */
[----:B------:R-:W-:-:S07]  /*9870*/  ISETP.NE.AND P0, PT, R13, RZ, PT ;  /* 0x000000ff0d00720c */ /* 0x000fce0003f05270 */
[----:B------:R-:W-:Y:S06]  /*9880*/  @!P1 BRA `(.L_x_173) ;  /* 0x00000000006c9947 */ /* 0x000fec0003800000 */
[----:B------:R-:W0:Y:S01]  /*9890*/  LDC.64 R20, c[0x0][0x388] ;  /* 0x0000e200ff147b82 */ /* 0x000e220000000a00 */
[C---:B-1-3--:R-:W-:Y:S01]  /*98a0*/  IMAD R3, R0.reuse, R15, RZ ;  /* 0x0000000f00037224 */ /* 0x04afe200078e02ff */
        /* <DEDUP_REMOVED lines=25> */
.L_x_173:
[----:B------:R-:W-:Y:S05]  /*9a40*/  @!P0 BRA `(.L_x_165) ;  /* 0x0000000000708947 */ /* 0x000fea0003800000 */
[----:B------:R-:W-:Y:S02]  /*9a50*/  ISETP.NE.AND P0, PT, R13, 0x1, PT ;  /* 0x000000010d00780c */ /* 0x000fe40003f05270 */
[----:B01-3--:R-:W-:-:S04]  /*9a60*/  LOP3.LUT R2, R7, 0x1, RZ, 0xc0, !PT ;  /* 0x0000000107027812 */ /* 0x00bfc800078ec0ff */
        /* <DEDUP_REMOVED lines=17> */
.L_x_174:
        /* <DEDUP_REMOVED lines=9> */
.L_x_165:
[----:B01234-:R-:W0:Y:S02]  /*9c10*/  LDC.64 R2, c[0x4][0x28] ;  /* 0x01000a00ff027b82 */ /* 0x01fe240000000a00 */
[----:B0-----:R-:W2:Y:S01]  /*9c20*/  LDG.E R3, desc[UR36][R2.64] ;  /* 0x0000002402037981 */ /* 0x001ea2000c1e1900 */
[----:B------:R-:W-:-:S05]  /*9c30*/  VIADD R24, R24, 0x1 ;  /* 0x0000000118187836 */ /* 0x000fca0000000000 */
[----:B--2---:R-:W-:-:S13]  /*9c40*/  ISETP.GE.AND P0, PT, R24, R3, PT ;  /* 0x000000031800720c */ /* 0x004fda0003f06270 */
[----:B------:R-:W-:Y:S05]  /*9c50*/  @!P0 BRA `(.L_x_175) ;  /* 0xffffff6c00408947 */ /* 0x000fea000383ffff */
[----:B------:R-:W-:Y:S05]  /*9c60*/  BSYNC.RECONVERGENT B6 ;  /* 0x0000000000067941 */ /* 0x000fea0003800200 */
.L_x_11:
[----:B------:R-:W-:Y:S01]  /*9c70*/  MOV R2, 0x8 ;  /* 0x0000000800027802 */ /* 0x000fe20000000f00 */
[----:B------:R-:W-:Y:S02]  /*9c80*/  IMAD.MOV.U32 R4, RZ, RZ, R18 ;  /* 0x000000ffff047224 */ /* 0x000fe400078e0012 */
[----:B------:R-:W-:Y:S01]  /*9c90*/  IMAD.MOV.U32 R5, RZ, RZ, R19 ;  /* 0x000000ffff057224 */ /* 0x000fe200078e0013 */
[----:B------:R0:W1:Y:S06]  /*9ca0*/  LDC.64 R6, c[0x4][R2] ;  /* 0x0100000002067b82 */ /* 0x00006c0000000a00 */
[----:B------:R-:W-:-:S07]  /*9cb0*/  LEPC R20, `(.L_x_176) ;  /* 0x000000001014794e */ /* 0x000fce0000000000 */
[----:B01----:R-:W-:Y:S05]  /*9cc0*/  CALL.ABS.NOINC R6 ;  /* 0x0000000006007343 */ /* 0x003fea0003c00000 */
.L_x_176:
[----:B------:R0:W1:Y:S01]  /*9cd0*/  LDC.64 R6, c[0x4][R2] ;  /* 0x0100000002067b82 */ /* 0x0000620000000a00 */
[----:B------:R-:W-:Y:S02]  /*9ce0*/  IMAD.MOV.U32 R4, RZ, RZ, R22 ;  /* 0x000000ffff047224 */ /* 0x000fe400078e0016 */
[----:B------:R-:W-:-:S07]  /*9cf0*/  IMAD.MOV.U32 R5, RZ, RZ, R23 ;  /* 0x000000ffff057224 */ /* 0x000fce00078e0017 */
[----:B------:R-:W-:-:S07]  /*9d00*/  LEPC R20, `(.L_x_177) ;  /* 0x000000001014794e */ /* 0x000fce0000000000 */
[----:B01----:R-:W-:Y:S05]  /*9d10*/  CALL.ABS.NOINC R6 ;  /* 0x0000000006007343 */ /* 0x003fea0003c00000 */
.L_x_177:
[----:B------:R-:W0:Y:S01]  /*9d20*/  LDC.64 R2, c[0x4][R2] ;  /* 0x0100000002027b82 */ /* 0x000e220000000a00 */
[----:B------:R-:W-:Y:S02]  /*9d30*/  IMAD.MOV.U32 R4, RZ, RZ, R16 ;  /* 0x000000ffff047224 */ /* 0x000fe400078e0010 */
[----:B------:R-:W-:-:S07]  /*9d40*/  IMAD.MOV.U32 R5, RZ, RZ, R17 ;  /* 0x000000ffff057224 */ /* 0x000fce00078e0011 */
[----:B------:R-:W-:-:S07]  /*9d50*/  LEPC R20, `(.L_x_178) ;  /* 0x000000001014794e */ /* 0x000fce0000000000 */
[----:B0-----:R-:W-:Y:S05]  /*9d60*/  CALL.ABS.NOINC R2 ;  /* 0x0000000002007343 */ /* 0x001fea0003c00000 */
.L_x_178:
[----:B------:R-:W-:Y:S05]  /*9d70*/  EXIT ;  /* 0x000000000000794d */ /* 0x000fea0003800000 */
        .weak           $__internal_0_$__cuda_sm20_dblrcp_rn_slowpath_v3
        .type           $__internal_0_$__cuda_sm20_dblrcp_rn_slowpath_v3,@function
        .size           $__internal_0_$__cuda_sm20_dblrcp_rn_slowpath_v3,($__internal_1_$__cuda_sm20_div_rn_f64_full - $__internal_0_$__cuda_sm20_dblrcp_rn_slowpath_v3)
$__internal_0_$__cuda_sm20_dblrcp_rn_slowpath_v3:
[----:B------:R-:W-:Y:S01]  /*9d80*/  DSETP.GTU.AND P1, PT, |R2|, +INF , PT ;  /* 0x7ff000000200742a */ /* 0x000fe20003f2c200 */
[----:B------:R-:W-:-:S13]  /*9d90*/  BSSY.RECONVERGENT B0, `(.L_x_179) ;  /* 0x0000023000007945 */ /* 0x000fda0003800200 */
[----:B------:R-:W-:Y:S05]  /*9da0*/  @P1 BRA `(.L_x_180) ;  /* 0x00000000007c1947 */ /* 0x000fea0003800000 */
[----:B------:R-:W-:-:S05]  /*9db0*/  LOP3.LUT R7, R3, 0x7fffffff, RZ, 0xc0, !PT ;  /* 0x7fffffff03077812 */ /* 0x000fca00078ec0ff */
[----:B------:R-:W-:-:S05]  /*9dc0*/  VIADD R4, R7, 0xffffffff ;  /* 0xffffffff07047836 */ /* 0x000fca0000000000 */
[----:B------:R-:W-:-:S13]  /*9dd0*/  ISETP.GE.U32.AND P1, PT, R4, 0x7fefffff, PT ;  /* 0x7fefffff0400780c */ /* 0x000fda0003f26070 */
[----:B------:R-:W-:Y:S01]  /*9de0*/  @P1 LOP3.LUT R5, R3, 0x7ff00000, RZ, 0x3c, !PT ;  /* 0x7ff0000003051812 */ /* 0x000fe200078e3cff */
[----:B------:R-:W-:Y:S01]  /*9df0*/  @P1 IMAD.MOV.U32 R4, RZ, RZ, RZ ;  /* 0x000000ffff041224 */ /* 0x000fe200078e00ff */
[----:B------:R-:W-:Y:S06]  /*9e00*/  @P1 BRA `(.L_x_181) ;  /* 0x00000000006c1947 */ /* 0x000fec0003800000 */
[----:B------:R-:W-:-:S13]  /*9e10*/  ISETP.GE.U32.AND P1, PT, R7, 0x1000001, PT ;  /* 0x010000010700780c */ /* 0x000fda0003f26070 */
[----:B------:R-:W-:Y:S05]  /*9e20*/  @!P1 BRA `(.L_x_182) ;  /* 0x0000000000349947 */ /* 0x000fea0003800000 */
[----:B------:R-:W-:Y:S02]  /*9e30*/  VIADD R5, R3, 0xc0200000 ;  /* 0xc020000003057836 */ /* 0x000fe40000000000 */
[----:B------:R-:W-:Y:S02]  /*9e40*/  IMAD.MOV.U32 R4, RZ, RZ, R2 ;  /* 0x000000ffff047224 */ /* 0x000fe400078e0002 */
[----:B------:R-:W0:Y:S04]  /*9e50*/  MUFU.RCP64H R7, R5 ;  /* 0x0000000500077308 */ /* 0x000e280000001800 */
[----:B0-----:R-:W-:-:S08]  /*9e60*/  DFMA R26, -R4, R6, 1 ;  /* 0x3ff00000041a742b */ /* 0x001fd00000000106 */
[----:B------:R-:W-:-:S08]  /*9e70*/  DFMA R26, R26, R26, R26 ;  /* 0x0000001a1a1a722b */ /* 0x000fd0000000001a */
[----:B------:R-:W-:-:S08]  /*9e80*/  DFMA R26, R6, R26, R6 ;  /* 0x0000001a061a722b */ /* 0x000fd00000000006 */
[----:B------:R-:W-:-:S08]  /*9e90*/  DFMA R6, -R4, R26, 1 ;  /* 0x3ff000000406742b */ /* 0x000fd0000000011a */
[----:B------:R-:W-:-:S08]  /*9ea0*/  DFMA R6, R26, R6, R26 ;  /* 0x000000061a06722b */ /* 0x000fd0000000001a */
[----:B------:R-:W-:-:S08]  /*9eb0*/  DMUL R6, R6, 2.2250738585072013831e-308 ;  /* 0x0010000006067828 */ /* 0x000fd00000000000 */
[----:B------:R-:W-:-:S08]  /*9ec0*/  DFMA R2, -R2, R6, 1 ;  /* 0x3ff000000202742b */ /* 0x000fd00000000106 */
[----:B------:R-:W-:-:S08]  /*9ed0*/  DFMA R2, R2, R2, R2 ;  /* 0x000000020202722b */ /* 0x000fd00000000002 */
[----:B------:R-:W-:Y:S01]  /*9ee0*/  DFMA R4, R6, R2, R6 ;  /* 0x000000020604722b */ /* 0x000fe20000000006 */
[----:B------:R-:W-:Y:S10]  /*9ef0*/  BRA `(.L_x_181) ;  /* 0x0000000000307947 */ /* 0x000ff40003800000 */
.L_x_182:
[----:B------:R-:W-:Y:S01]  /*9f00*/  DMUL R2, R2, 8.11296384146066816958e+31 ;  /* 0x4690000002027828 */ /* 0x000fe20000000000 */
[----:B------:R-:W-:-:S05]  /*9f10*/  IMAD.MOV.U32 R4, RZ, RZ, R6 ;  /* 0x000000ffff047224 */ /* 0x000fca00078e0006 */
[----:B------:R-:W0:Y:S02]  /*9f20*/  MUFU.RCP64H R5, R3 ;  /* 0x0000000300057308 */ /* 0x000e240000001800 */
[----:B0-----:R-:W-:-:S08]  /*9f30*/  DFMA R6, -R2, R4, 1 ;  /* 0x3ff000000206742b */ /* 0x001fd00000000104 */
[----:B------:R-:W-:-:S08]  /*9f40*/  DFMA R6, R6, R6, R6 ;  /* 0x000000060606722b */ /* 0x000fd00000000006 */
[----:B------:R-:W-:-:S08]  /*9f50*/  DFMA R6, R4, R6, R4 ;  /* 0x000000060406722b */ /* 0x000fd00000000004 */
[----:B------:R-:W-:-:S08]  /*9f60*/  DFMA R4, -R2, R6, 1 ;  /* 0x3ff000000204742b */ /* 0x000fd00000000106 */
[----:B------:R-:W-:-:S08]  /*9f70*/  DFMA R4, R6, R4, R6 ;  /* 0x000000040604722b */ /* 0x000fd00000000006 */
[----:B------:R-:W-:Y:S01]  /*9f80*/  DMUL R4, R4, 8.11296384146066816958e+31 ;  /* 0x4690000004047828 */ /* 0x000fe20000000000 */
[----:B------:R-:W-:Y:S10]  /*9f90*/  BRA `(.L_x_181) ;  /* 0x0000000000087947 */ /* 0x000ff40003800000 */
.L_x_180:
[----:B------:R-:W-:Y:S01]  /*9fa0*/  LOP3.LUT R5, R3, 0x80000, RZ, 0xfc, !PT ;  /* 0x0008000003057812 */ /* 0x000fe200078efcff */
[----:B------:R-:W-:-:S07]  /*9fb0*/  IMAD.MOV.U32 R4, RZ, RZ, R2 ;  /* 0x000000ffff047224 */ /* 0x000fce00078e0002 */
.L_x_181:
[----:B------:R-:W-:Y:S05]  /*9fc0*/  BSYNC.RECONVERGENT B0 ;  /* 0x0000000000007941 */ /* 0x000fea0003800200 */
.L_x_179:
[----:B------:R-:W-:Y:S02]  /*9fd0*/  IMAD.MOV.U32 R2, RZ, RZ, R20 ;  /* 0x000000ffff027224 */ /* 0x000fe400078e0014 */
[----:B------:R-:W-:Y:S02]  /*9fe0*/  IMAD.MOV.U32 R3, RZ, RZ, 0x0 ;  /* 0x00000000ff037424 */ /* 0x000fe400078e00ff */
[----:B------:R-:W-:Y:S02]  /*9ff0*/  IMAD.MOV.U32 R30, RZ, RZ, R4 ;  /* 0x000000ffff1e7224 */ /* 0x000fe400078e0004 */
[----:B------:R-:W-:Y:S01]  /*a000*/  IMAD.MOV.U32 R31, RZ, RZ, R5 ;  /* 0x000000ffff1f7224 */ /* 0x000fe200078e0005 */
[----:B------:R-:W-:Y:S06]  /*a010*/  RET.REL.NODEC R2 `(_Z6kernelPdS_S_) ;  /* 0xffffff5c02f87950 */ /* 0x000fec0003c3ffff */
        .weak           $__internal_1_$__cuda_sm20_div_rn_f64_full
        .type           $__internal_1_$__cuda_sm20_div_rn_f64_full,@function
        .size           $__internal_1_$__cuda_sm20_div_rn_f64_full,($_Z6kernelPdS_S_$__internal_accurate_pow - $__internal_1_$__cuda_sm20_div_rn_f64_full)
$__internal_1_$__cuda_sm20_div_rn_f64_full:
[----:B------:R-:W-:Y:S01]  /*a020*/  LOP3.LUT R48, R33, 0x7ff00000, RZ, 0xc0, !PT ;  /* 0x7ff0000021307812 */ /* 0x000fe200078ec0ff */
[----:B------:R-:W-:Y:S01]  /*a030*/  IMAD.MOV.U32 R71, RZ, RZ, 0x1ca00000 ;  /* 0x1ca00000ff477424 */ /* 0x000fe200078e00ff */
[----:B------:R-:W-:Y:S01]  /*a040*/  LOP3.LUT R73, R39, 0x7ff00000, RZ, 0xc0, !PT ;  /* 0x7ff0000027497812 */ /* 0x000fe200078ec0ff */
[----:B------:R-:W-:Y:S01]  /*a050*/  BSSY.RECONVERGENT B0, `(.L_x_183) ;  /* 0x0000055000007945 */ /* 0x000fe20003800200 */
[----:B------:R-:W-:Y:S02]  /*a060*/  LOP3.LUT R46, R33, 0x800fffff, RZ, 0xc0, !PT ;  /* 0x800fffff212e7812 */ /* 0x000fe400078ec0ff */
[----:B------:R-:W-:Y:S01]  /*a070*/  ISETP.GE.U32.AND P5, PT, R73, R48, PT ;  /* 0x000000304900720c */ /* 0x000fe20003fa6070 */
[----:B------:R-:W-:Y:S01]  /*a080*/  IMAD.MOV.U32 R67, RZ, RZ, R73 ;  /* 0x000000ffff437224 */ /* 0x000fe200078e0049 */
[----:B------:R-:W-:Y:S01]  /*a090*/  LOP3.LUT R47, R46, 0x3ff00000, RZ, 0xfc, !PT ;  /* 0x3ff000002e2f7812 */ /* 0x000fe200078efcff */
[----:B------:R-:W-:Y:S01]  /*a0a0*/  IMAD.MOV.U32 R46, RZ, RZ, R32 ;  /* 0x000000ffff2e7224 */ /* 0x000fe200078e0020 */
[----:B------:R-:W-:-:S02]  /*a0b0*/  SEL R49, R71, 0x63400000, !P5 ;  /* 0x6340000047317807 */ /* 0x000fc40006800000 */
[----:B------:R-:W-:Y:S02]  /*a0c0*/  FSETP.GEU.AND P5, PT, |R39|, 1.469367938527859385e-39, PT ;  /* 0x001000002700780b */ /* 0x000fe40003fae200 */
[----:B------:R-:W-:-:S11]  /*a0d0*/  LOP3.LUT R49, R49, 0x800fffff, R39, 0xf8, !PT ;  /* 0x800fffff31317812 */ /* 0x000fd600078ef827 */
[----:B------:R-:W-:Y:S01]  /*a0e0*/  @!P5 LOP3.LUT R44, R33, 0x7ff00000, RZ, 0xc0, !PT ;  /* 0x7ff00000212cd812 */ /* 0x000fe200078ec0ff */
[----:B------:R-:W-:-:S03]  /*a0f0*/  @!P5 IMAD.MOV.U32 R50, RZ, RZ, RZ ;  /* 0x000000ffff32d224 */ /* 0x000fc600078e00ff */
[----:B------:R-:W-:Y:S01]  /*a100*/  @!P5 ISETP.GE.U32.AND P6, PT, R73, R44, PT ;  /* 0x0000002c4900d20c */ /* 0x000fe20003fc6070 */
[----:B------:R-:W-:Y:S02]  /*a110*/  IMAD.MOV.U32 R44, RZ, RZ, R48 ;  /* 0x000000ffff2c7224 */ /* 0x000fe400078e0030 */
[----:B------:R-:W-:Y:S01]  /*a120*/  IMAD.MOV.U32 R48, RZ, RZ, R38 ;  /* 0x000000ffff307224 */ /* 0x000fe200078e0026 */
[----:B------:R-:W-:Y:S02]  /*a130*/  @!P5 SEL R51, R71, 0x63400000, !P6 ;  /* 0x634000004733d807 */ /* 0x000fe40007000000 */
[----:B------:R-:W-:Y:S02]  /*a140*/  FSETP.GEU.AND P6, PT, |R33|, 1.469367938527859385e-39, PT ;  /* 0x001000002100780b */ /* 0x000fe40003fce200 */
[----:B------:R-:W-:-:S04]  /*a150*/  @!P5 LOP3.LUT R51, R51, 0x80000000, R39, 0xf8, !PT ;  /* 0x800000003333d812 */ /* 0x000fc800078ef827 */
[----:B------:R-:W-:-:S06]  /*a160*/  @!P5 LOP3.LUT R51, R51, 0x100000, RZ, 0xfc, !PT ;  /* 0x001000003333d812 */ /* 0x000fcc00078efcff */
[----:B------:R-:W-:Y:S02]  /*a170*/  @!P5 DFMA R48, R48, 2, -R50 ;  /* 0x400000003030d82b */ /* 0x000fe40000000832 */
[----:B------:R-:W-:Y:S01]  /*a180*/  @!P6 DMUL R46, R32, 8.98846567431157953865e+307 ;  /* 0x7fe00000202ee828 */ /* 0x000fe20000000000 */
[----:B------:R-:W-:-:S05]  /*a190*/  IMAD.MOV.U32 R50, RZ, RZ, 0x1 ;  /* 0x00000001ff327424 */ /* 0x000fca00078e00ff */
[----:B------:R-:W0:Y:S02]  /*a1a0*/  MUFU.RCP64H R51, R47 ;  /* 0x0000002f00337308 */ /* 0x000e240000001800 */
[----:B------:R-:W-:Y:S02]  /*a1b0*/  @!P5 LOP3.LUT R67, R49, 0x7ff00000, RZ, 0xc0, !PT ;  /* 0x7ff000003143d812 */ /* 0x000fe400078ec0ff */
[----:B------:R-:W-:Y:S01]  /*a1c0*/  @!P6 LOP3.LUT R44, R47, 0x7ff00000, RZ, 0xc0, !PT ;  /* 0x7ff000002f2ce812 */ /* 0x000fe200078ec0ff */
[----:B0-----:R-:W-:-:S08]  /*a1d0*/  DFMA R52, R50, -R46, 1 ;  /* 0x3ff000003234742b */ /* 0x001fd0000000082e */
[----:B------:R-:W-:-:S08]  /*a1e0*/  DFMA R52, R52, R52, R52 ;  /* 0x000000343434722b */ /* 0x000fd00000000034 */
[----:B------:R-:W-:-:S08]  /*a1f0*/  DFMA R52, R50, R52, R50 ;  /* 0x000000343234722b */ /* 0x000fd00000000032 */
[----:B------:R-:W-:-:S08]  /*a200*/  DFMA R50, R52, -R46, 1 ;  /* 0x3ff000003432742b */ /* 0x000fd0000000082e */
[----:B------:R-:W-:-:S08]  /*a210*/  DFMA R50, R52, R50, R52 ;  /* 0x000000323432722b */ /* 0x000fd00000000034 */
[----:B------:R-:W-:-:S08]  /*a220*/  DMUL R52, R50, R48 ;  /* 0x0000003032347228 */ /* 0x000fd00000000000 */
[----:B------:R-:W-:-:S08]  /*a230*/  DFMA R68, R52, -R46, R48 ;  /* 0x8000002e3444722b */ /* 0x000fd00000000030 */
[----:B------:R-:W-:Y:S01]  /*a240*/  DFMA R50, R50, R68, R52 ;  /* 0x000000443232722b */ /* 0x000fe20000000034 */
[----:B------:R-:W-:Y:S02]  /*a250*/  VIADD R52, R67, 0xffffffff ;  /* 0xffffffff43347836 */ /* 0x000fe40000000000 */
[----:B------:R-:W-:-:S03]  /*a260*/  VIADD R53, R44, 0xffffffff ;  /* 0xffffffff2c357836 */ /* 0x000fc60000000000 */
[----:B------:R-:W-:-:S04]  /*a270*/  ISETP.GT.U32.AND P5, PT, R52, 0x7feffffe, PT ;  /* 0x7feffffe3400780c */ /* 0x000fc80003fa4070 */
[----:B------:R-:W-:-:S13]  /*a280*/  ISETP.GT.U32.OR P5, PT, R53, 0x7feffffe, P5 ;  /* 0x7feffffe3500780c */ /* 0x000fda0002fa4470 */
[----:B------:R-:W-:Y:S05]  /*a290*/  @P5 BRA `(.L_x_184) ;  /* 0x00000000006c5947 */ /* 0x000fea0003800000 */
[----:B------:R-:W-:-:S04]  /*a2a0*/  LOP3.LUT R38, R33, 0x7ff00000, RZ, 0xc0, !PT ;  /* 0x7ff0000021267812 */ /* 0x000fc800078ec0ff */
[CC--:B------:R-:W-:Y:S02]  /*a2b0*/  ISETP.GE.U32.AND P5, PT, R73.reuse, R38.reuse, PT ;  /* 0x000000264900720c */ /* 0x0c0fe40003fa6070 */
[----:B------:R-:W-:Y:S02]  /*a2c0*/  VIADDMNMX R38, R73, -R38, 0xb9600000, !PT ;  /* 0xb960000049267446 */ /* 0x000fe40007800926 */
[----:B------:R-:W-:Y:S02]  /*a2d0*/  SEL R71, R71, 0x63400000, !P5 ;  /* 0x6340000047477807 */ /* 0x000fe40006800000 */
[----:B------:R-:W-:-:S05]  /*a2e0*/  VIMNMX R38, PT, PT, R38, 0x46a00000, PT ;  /* 0x46a0000026267848 */ /* 0x000fca0003fe0100 */
[----:B------:R-:W-:Y:S02]  /*a2f0*/  IMAD.IADD R44, R38, 0x1, -R71 ;  /* 0x00000001262c7824 */ /* 0x000fe400078e0a47 */
[----:B------:R-:W-:Y:S02]  /*a300*/  IMAD.MOV.U32 R38, RZ, RZ, RZ ;  /* 0x000000ffff267224 */ /* 0x000fe400078e00ff */
[----:B------:R-:W-:-:S06]  /*a310*/  VIADD R39, R44, 0x7fe00000 ;  /* 0x7fe000002c277836 */ /* 0x000fcc0000000000 */
[----:B------:R-:W-:-:S10]  /*a320*/  DMUL R52, R50, R38 ;  /* 0x0000002632347228 */ /* 0x000fd40000000000 */
[----:B------:R-:W-:-:S13]  /*a330*/  FSETP.GTU.AND P5, PT, |R53|, 1.469367938527859385e-39, PT ;  /* 0x001000003500780b */ /* 0x000fda0003fac200 */
[----:B------:R-:W-:Y:S05]  /*a340*/  @P5 BRA `(.L_x_185) ;  /* 0x0000000000945947 */ /* 0x000fea0003800000 */
[----:B------:R-:W-:Y:S01]  /*a350*/  DFMA R46, R50, -R46, R48 ;  /* 0x8000002e322e722b */ /* 0x000fe20000000030 */
[----:B------:R-:W-:-:S09]  /*a360*/  IMAD.MOV.U32 R38, RZ, RZ, RZ ;  /* 0x000000ffff267224 */ /* 0x000fd200078e00ff */
[C---:B------:R-:W-:Y:S02]  /*a370*/  FSETP.NEU.AND P5, PT, R47.reuse, RZ, PT ;  /* 0x000000ff2f00720b */ /* 0x040fe40003fad000 */
[----:B------:R-:W-:-:S04]  /*a380*/  LOP3.LUT R49, R47, 0x80000000, R33, 0x48, !PT ;  /* 0x800000002f317812 */ /* 0x000fc800078e4821 */
[----:B------:R-:W-:-:S07]  /*a390*/  LOP3.LUT R39, R49, R39, RZ, 0xfc, !PT ;  /* 0x0000002731277212 */ /* 0x000fce00078efcff */
[----:B------:R-:W-:Y:S05]  /*a3a0*/  @!P5 BRA `(.L_x_185) ;  /* 0x00000000007cd947 */ /* 0x000fea0003800000 */
[----:B------:R-:W-:Y:S01]  /*a3b0*/  IMAD.MOV R33, RZ, RZ, -R44 ;  /* 0x000000ffff217224 */ /* 0x000fe200078e0a2c */
[----:B------:R-:W-:Y:S01]  /*a3c0*/  DMUL.RP R38, R50, R38 ;  /* 0x0000002632267228 */ /* 0x000fe20000008000 */
[----:B------:R-:W-:-:S06]  /*a3d0*/  IMAD.MOV.U32 R32, RZ, RZ, RZ ;  /* 0x000000ffff207224 */ /* 0x000fcc00078e00ff */
[----:B------:R-:W-:-:S03]  /*a3e0*/  DFMA R32, R52, -R32, R50 ;  /* 0x800000203420722b */ /* 0x000fc60000000032 */
[----:B------:R-:W-:-:S03]  /*a3f0*/  LOP3.LUT R49, R39, R49, RZ, 0x3c, !PT ;  /* 0x0000003127317212 */ /* 0x000fc600078e3cff */
[----:B------:R-:W-:-:S04]  /*a400*/  IADD3 R32, PT, PT, -R44, -0x43300000, RZ ;  /* 0xbcd000002c207810 */ /* 0x000fc80007ffe1ff */
[----:B------:R-:W-:-:S04]  /*a410*/  FSETP.NEU.AND P5, PT, |R33|, R32, PT ;  /* 0x000000202100720b */ /* 0x000fc80003fad200 */
[----:B------:R-:W-:Y:S02]  /*a420*/  FSEL R52, R38, R52, !P5 ;  /* 0x0000003426347208 */ /* 0x000fe40006800000 */
[----:B------:R-:W-:Y:S01]  /*a430*/  FSEL R53, R49, R53, !P5 ;  /* 0x0000003531357208 */ /* 0x000fe20006800000 */
[----:B------:R-:W-:Y:S06]  /*a440*/  BRA `(.L_x_185) ;  /* 0x0000000000547947 */ /* 0x000fec0003800000 */
.L_x_184:
[----:B------:R-:W-:-:S14]  /*a450*/  DSETP.NAN.AND P5, PT, R38, R38, PT ;  /* 0x000000262600722a */ /* 0x000fdc0003fa8000 */
[----:B------:R-:W-:Y:S05]  /*a460*/  @P5 BRA `(.L_x_186) ;  /* 0x0000000000445947 */ /* 0x000fea0003800000 */
[----:B------:R-:W-:-:S14]  /*a470*/  DSETP.NAN.AND P5, PT, R32, R32, PT ;  /* 0x000000202000722a */ /* 0x000fdc0003fa8000 */
[----:B------:R-:W-:Y:S05]  /*a480*/  @P5 BRA `(.L_x_187) ;  /* 0x0000000000305947 */ /* 0x000fea0003800000 */
[----:B------:R-:W-:Y:S01]  /*a490*/  ISETP.NE.AND P5, PT, R67, R44, PT ;  /* 0x0000002c4300720c */ /* 0x000fe20003fa5270 */
[----:B------:R-:W-:Y:S02]  /*a4a0*/  IMAD.MOV.U32 R52, RZ, RZ, 0x0 ;  /* 0x00000000ff347424 */ /* 0x000fe400078e00ff */
[----:B------:R-:W-:-:S10]  /*a4b0*/  IMAD.MOV.U32 R53, RZ, RZ, -0x80000 ;  /* 0xfff80000ff357424 */ /* 0x000fd400078e00ff */
[----:B------:R-:W-:Y:S05]  /*a4c0*/  @!P5 BRA `(.L_x_185) ;  /* 0x000000000034d947 */ /* 0x000fea0003800000 */
[----:B------:R-:W-:Y:S02]  /*a4d0*/  ISETP.NE.AND P5, PT, R67, 0x7ff00000, PT ;  /* 0x7ff000004300780c */ /* 0x000fe40003fa5270 */
[----:B------:R-:W-:Y:S02]  /*a4e0*/  LOP3.LUT R53, R39, 0x80000000, R33, 0x48, !PT ;  /* 0x8000000027357812 */ /* 0x000fe400078e4821 */
[----:B------:R-:W-:-:S13]  /*a4f0*/  ISETP.EQ.OR P5, PT, R44, RZ, !P5 ;  /* 0x000000ff2c00720c */ /* 0x000fda0006fa2670 */
[----:B------:R-:W-:Y:S01]  /*a500*/  @P5 LOP3.LUT R32, R53, 0x7ff00000, RZ, 0xfc, !PT ;  /* 0x7ff0000035205812 */ /* 0x000fe200078efcff */
[----:B------:R-:W-:Y:S02]  /*a510*/  @!P5 IMAD.MOV.U32 R52, RZ, RZ, RZ ;  /* 0x000000ffff34d224 */ /* 0x000fe400078e00ff */
[----:B------:R-:W-:Y:S02]  /*a520*/  @P5 IMAD.MOV.U32 R52, RZ, RZ, RZ ;  /* 0x000000ffff345224 */ /* 0x000fe400078e00ff */
[----:B------:R-:W-:Y:S01]  /*a530*/  @P5 IMAD.MOV.U32 R53, RZ, RZ, R32 ;  /* 0x000000ffff355224 */ /* 0x000fe200078e0020 */
[----:B------:R-:W-:Y:S06]  /*a540*/  BRA `(.L_x_185) ;  /* 0x0000000000147947 */ /* 0x000fec0003800000 */
.L_x_187:
[----:B------:R-:W-:Y:S01]  /*a550*/  LOP3.LUT R53, R33, 0x80000, RZ, 0xfc, !PT ;  /* 0x0008000021357812 */ /* 0x000fe200078efcff */
[----:B------:R-:W-:Y:S01]  /*a560*/  IMAD.MOV.U32 R52, RZ, RZ, R32 ;  /* 0x000000ffff347224 */ /* 0x000fe200078e0020 */
[----:B------:R-:W-:Y:S06]  /*a570*/  BRA `(.L_x_185) ;  /* 0x0000000000087947 */ /* 0x000fec0003800000 */
.L_x_186:
[----:B------:R-:W-:Y:S01]  /*a580*/  LOP3.LUT R53, R39, 0x80000, RZ, 0xfc, !PT ;  /* 0x0008000027357812 */ /* 0x000fe200078efcff */
[----:B------:R-:W-:-:S07]  /*a590*/  IMAD.MOV.U32 R52, RZ, RZ, R38 ;  /* 0x000000ffff347224 */ /* 0x000fce00078e0026 */
.L_x_185:
[----:B------:R-:W-:Y:S05]  /*a5a0*/  BSYNC.RECONVERGENT B0 ;  /* 0x0000000000007941 */ /* 0x000fea0003800200 */
.L_x_183:
[----:B------:R-:W-:Y:S02]  /*a5b0*/  IMAD.MOV.U32 R32, RZ, RZ, R70 ;  /* 0x000000ffff207224 */ /* 0x000fe400078e0046 */
[----:B------:R-:W-:-:S04]  /*a5c0*/  IMAD.MOV.U32 R33, RZ, RZ, 0x0 ;  /* 0x00000000ff217424 */ /* 0x000fc800078e00ff */
[----:B------:R-:W-:Y:S05]  /*a5d0*/  RET.REL.NODEC R32 `(_Z6kernelPdS_S_) ;  /* 0xffffff5820887950 */ /* 0x000fea0003c3ffff */
        .type           $_Z6kernelPdS_S_$__internal_accurate_pow,@function
        .size           $_Z6kernelPdS_S_$__internal_accurate_pow,(.L_x_192 - $_Z6kernelPdS_S_$__internal_accurate_pow)
$_Z6kernelPdS_S_$__internal_accurate_pow:
[----:B------:R-:W-:Y:S01]  /*a5e0*/  ISETP.GT.U32.AND P2, PT, R67, 0xfffff, PT ;  /* 0x000fffff4300780c */ /* 0x000fe20003f44070 */
[----:B------:R-:W-:Y:S01]  /*a5f0*/  IMAD.MOV.U32 R32, RZ, RZ, R48 ;  /* 0x000000ffff207224 */ /* 0x000fe200078e0030 */
[----:B------:R-:W-:Y:S01]  /*a600*/  UMOV UR4, 0x7d2cafe2 ;  /* 0x7d2cafe200047882 */ /* 0x000fe20000000000 */
[----:B------:R-:W-:Y:S01]  /*a610*/  IMAD.MOV.U32 R33, RZ, RZ, R67 ;  /* 0x000000ffff217224 */ /* 0x000fe200078e0043 */
[----:B------:R-:W-:Y:S01]  /*a620*/  UMOV UR5, 0x3eb0f5ff ;  /* 0x3eb0f5ff00057882 */ /* 0x000fe20000000000 */
[----:B------:R-:W-:Y:S01]  /*a630*/  IMAD.MOV.U32 R52, RZ, RZ, 0x41ad3b5a ;  /* 0x41ad3b5aff347424 */ /* 0x000fe200078e00ff */
[----:B------:R-:W-:Y:S01]  /*a640*/  UMOV UR6, 0x3b39803f ;  /* 0x3b39803f00067882 */ /* 0x000fe20000000000 */
[----:B------:R-:W-:Y:S01]  /*a650*/  IMAD.MOV.U32 R53, RZ, RZ, 0x3ed0f5d2 ;  /* 0x3ed0f5d2ff357424 */ /* 0x000fe200078e00ff */
[----:B------:R-:W-:-:S05]  /*a660*/  UMOV UR7, 0x3c7abc9e ;  /* 0x3c7abc9e00077882 */ /* 0x000fca0000000000 */
[----:B------:R-:W-:Y:S01]  /*a670*/  @!P2 DMUL R68, R32, 1.80143985094819840000e+16 ;  /* 0x435000002044a828 */ /* 0x000fe20000000000 */
[--C-:B------:R-:W-:Y:S01]  /*a680*/  IMAD.MOV.U32 R32, RZ, RZ, R67.reuse ;  /* 0x000000ffff207224 */ /* 0x100fe200078e0043 */
[----:B------:R-:W-:-:S08]  /*a690*/  SHF.R.U32.HI R67, RZ, 0x14, R67 ;  /* 0x00000014ff437819 */ /* 0x000fd00000011643 */
[----:B------:R-:W-:Y:S01]  /*a6a0*/  @!P2 IMAD.MOV.U32 R32, RZ, RZ, R69 ;  /* 0x000000ffff20a224 */ /* 0x000fe200078e0045 */
[----:B------:R-:W-:-:S04]  /*a6b0*/  @!P2 LEA.HI R67, R69, 0xffffffca, RZ, 0xc ;  /* 0xffffffca4543a811 */ /* 0x000fc800078f60ff */
[----:B------:R-:W-:-:S04]  /*a6c0*/  LOP3.LUT R32, R32, 0x800fffff, RZ, 0xc0, !PT ;  /* 0x800fffff20207812 */ /* 0x000fc800078ec0ff */
[----:B------:R-:W-:Y:S01]  /*a6d0*/  LOP3.LUT R33, R32, 0x3ff00000, RZ, 0xfc, !PT ;  /* 0x3ff0000020217812 */ /* 0x000fe200078efcff */
[----:B------:R-:W-:Y:S02]  /*a6e0*/  IMAD.MOV.U32 R32, RZ, RZ, R48 ;  /* 0x000000ffff207224 */ /* 0x000fe400078e0030 */
[----:B------:R-:W-:Y:S01]  /*a6f0*/  @!P2 IMAD.MOV.U32 R32, RZ, RZ, R68 ;  /* 0x000000ffff20a224 */ /* 0x000fe200078e0044 */
[----:B------:R-:W-:Y:S01]  /*a700*/  ISETP.GE.U32.AND P3, PT, R33, 0x3ff6a09f, PT ;  /* 0x3ff6a09f2100780c */ /* 0x000fe20003f66070 */
[----:B------:R-:W-:-:S12]  /*a710*/  IMAD.MOV.U32 R48, RZ, RZ, RZ ;  /* 0x000000ffff307224 */ /* 0x000fd800078e00ff */
[----:B------:R-:W-:-:S04]  /*a720*/  @P3 VIADD R39, R33, 0xfff00000 ;  /* 0xfff0000021273836 */ /* 0x000fc80000000000 */
[----:B------:R-:W-:-:S06]  /*a730*/  @P3 IMAD.MOV.U32 R33, RZ, RZ, R39 ;  /* 0x000000ffff213224 */ /* 0x000fcc00078e0027 */
[----:B------:R-:W-:-:S06]  /*a740*/  DADD R46, R32, 1 ;  /* 0x3ff00000202e7429 */ /* 0x000fcc0000000000 */
[----:B------:R-:W0:Y:S02]  /*a750*/  MUFU.RCP64H R49, R47 ;  /* 0x0000002f00317308 */ /* 0x000e240000001800 */
[----:B0-----:R-:W-:-:S08]  /*a760*/  DFMA R38, -R46, R48, 1 ;  /* 0x3ff000002e26742b */ /* 0x001fd00000000130 */
[----:B------:R-:W-:Y:S02]  /*a770*/  DFMA R50, R38, R38, R38 ;  /* 0x000000262632722b */ /* 0x000fe40000000026 */
[----:B------:R-:W-:-:S06]  /*a780*/  DADD R38, R32, -1 ;  /* 0xbff0000020267429 */ /* 0x000fcc0000000000 */
[----:B------:R-:W-:-:S08]  /*a790*/  DFMA R50, R48, R50, R48 ;  /* 0x000000323032722b */ /* 0x000fd00000000030 */
[----:B------:R-:W-:-:S08]  /*a7a0*/  DMUL R32, R38, R50 ;  /* 0x0000003226207228 */ /* 0x000fd00000000000 */
[----:B------:R-:W-:-:S08]  /*a7b0*/  DFMA R32, R38, R50, R32 ;  /* 0x000000322620722b */ /* 0x000fd00000000020 */
[----:B------:R-:W-:-:S08]  /*a7c0*/  DMUL R48, R32, R32 ;  /* 0x0000002020307228 */ /* 0x000fd00000000000 */
[----:B------:R-:W-:Y:S01]  /*a7d0*/  DFMA R46, R48, UR4, R52 ;  /* 0x00000004302e7c2b */ /* 0x000fe20008000034 */
[----:B------:R-:W-:Y:S01]  /*a7e0*/  UMOV UR4, 0x75488a3f ;  /* 0x75488a3f00047882 */ /* 0x000fe20000000000 */
[----:B------:R-:W-:Y:S01]  /*a7f0*/  UMOV UR5, 0x3ef3b20a ;  /* 0x3ef3b20a00057882 */ /* 0x000fe20000000000 */
[----:B------:R-:W-:-:S05]  /*a800*/  DADD R52, R38, -R32 ;  /* 0x0000000026347229 */ /* 0x000fca0000000820 */
[----:B------:R-:W-:Y:S01]  /*a810*/  DFMA R46, R48, R46, UR4 ;  /* 0x00000004302e7e2b */ /* 0x000fe2000800002e */
[----:B------:R-:W-:Y:S01]  /*a820*/  UMOV UR4, 0xe4faecd5 ;  /* 0xe4faecd500047882 */ /* 0x000fe20000000000 */
[----:B------:R-:W-:Y:S01]  /*a830*/  UMOV UR5, 0x3f1745cd ;  /* 0x3f1745cd00057882 */ /* 0x000fe20000000000 */
[----:B------:R-:W-:-:S05]  /*a840*/  DADD R52, R52, R52 ;  /* 0x0000000034347229 */ /* 0x000fca0000000034 */
[----:B------:R-:W-:Y:S01]  /*a850*/  DFMA R46, R48, R46, UR4 ;  /* 0x00000004302e7e2b */ /* 0x000fe2000800002e */
[----:B------:R-:W-:Y:S01]  /*a860*/  UMOV UR4, 0x258a578b ;  /* 0x258a578b00047882 */ /* 0x000fe20000000000 */
[----:B------:R-:W-:Y:S01]  /*a870*/  UMOV UR5, 0x3f3c71c7 ;  /* 0x3f3c71c700057882 */ /* 0x000fe20000000000 */
[----:B------:R-:W-:-:S05]  /*a880*/  DFMA R38, R38, -R32, R52 ;  /* 0x800000202626722b */ /* 0x000fca0000000034 */
[----:B------:R-:W-:Y:S01]  /*a890*/  DFMA R46, R48, R46, UR4 ;  /* 0x00000004302e7e2b */ /* 0x000fe2000800002e */
[----:B------:R-:W-:Y:S01]  /*a8a0*/  UMOV UR4, 0x9242b910 ;  /* 0x9242b91000047882 */ /* 0x000fe20000000000 */
[----:B------:R-:W-:Y:S01]  /*a8b0*/  UMOV UR5, 0x3f624924 ;  /* 0x3f62492400057882 */ /* 0x000fe20000000000 */
[----:B------:R-:W-:-:S05]  /*a8c0*/  DMUL R38, R50, R38 ;  /* 0x0000002632267228 */ /* 0x000fca0000000000 */
[----:B------:R-:W-:Y:S01]  /*a8d0*/  DFMA R46, R48, R46, UR4 ;  /* 0x00000004302e7e2b */ /* 0x000fe2000800002e */
[----:B------:R-:W-:Y:S01]  /*a8e0*/  UMOV UR4, 0x99999dfb ;  /* 0x99999dfb00047882 */ /* 0x000fe20000000000 */
[----:B------:R-:W-:-:S03]  /*a8f0*/  UMOV UR5, 0x3f899999 ;  /* 0x3f89999900057882 */ /* 0x000fc60000000000 */
[----:B------:R-:W-:Y:S02]  /*a900*/  VIADD R69, R39, 0x100000 ;  /* 0x0010000027457836 */ /* 0x000fe40000000000 */
[----:B------:R-:W-:Y:S01]  /*a910*/  IMAD.MOV.U32 R68, RZ, RZ, R38 ;  /* 0x000000ffff447224 */ /* 0x000fe200078e0026 */
[----:B------:R-:W-:Y:S01]  /*a920*/  DFMA R46, R48, R46, UR4 ;  /* 0x00000004302e7e2b */ /* 0x000fe2000800002e */
[----:B------:R-:W-:Y:S01]  /*a930*/  UMOV UR4, 0x55555555 ;  /* 0x5555555500047882 */ /* 0x000fe20000000000 */
[----:B------:R-:W-:-:S06]  /*a940*/  UMOV UR5, 0x3fb55555 ;  /* 0x3fb5555500057882 */ /* 0x000fcc0000000000 */
[----:B------:R-:W-:-:S08]  /*a950*/  DFMA R50, R48, R46, UR4 ;  /* 0x0000000430327e2b */ /* 0x000fd0000800002e */
[----:B------:R-:W-:Y:S01]  /*a960*/  DADD R52, -R50, UR4 ;  /* 0x0000000432347e29 */ /* 0x000fe20008000100 */
[----:B------:R-:W-:Y:S01]  /*a970*/  UMOV UR4, 0xb9e7b0 ;  /* 0x00b9e7b000047882 */ /* 0x000fe20000000000 */
[----:B------:R-:W-:-:S06]  /*a980*/  UMOV UR5, 0x3c46a4cb ;  /* 0x3c46a4cb00057882 */ /* 0x000fcc0000000000 */
[----:B------:R-:W-:Y:S02]  /*a990*/  DFMA R52, R48, R46, R52 ;  /* 0x0000002e3034722b */ /* 0x000fe40000000034 */
[----:B------:R-:W-:-:S06]  /*a9a0*/  DMUL R46, R32, R32 ;  /* 0x00000020202e7228 */ /* 0x000fcc0000000000 */
[----:B------:R-:W-:Y:S01]  /*a9b0*/  DADD R52, R52, -UR4 ;  /* 0x8000000434347e29 */ /* 0x000fe20008000000 */
[----:B------:R-:W-:Y:S01]  /*a9c0*/  UMOV UR4, 0x80000000 ;  /* 0x8000000000047882 */ /* 0x000fe20000000000 */
[----:B------:R-:W-:Y:S01]  /*a9d0*/  DFMA R48, R32, R32, -R46 ;  /* 0x000000202030722b */ /* 0x000fe2000000082e */
[----:B------:R-:W-:-:S07]  /*a9e0*/  UMOV UR5, 0x43300000 ;  /* 0x4330000000057882 */ /* 0x000fce0000000000 */
[C---:B------:R-:W-:Y:S02]  /*a9f0*/  DFMA R48, R32.reuse, R68, R48 ;  /* 0x000000442030722b */ /* 0x040fe40000000030 */
[----:B------:R-:W-:-:S08]  /*aa00*/  DMUL R68, R32, R46 ;  /* 0x0000002e20447228 */ /* 0x000fd00000000000 */
[----:B------:R-:W-:-:S08]  /*aa10*/  DFMA R70, R32, R46, -R68 ;  /* 0x0000002e2046722b */ /* 0x000fd00000000844 */
[----:B------:R-:W-:Y:S02]  /*aa20*/  DFMA R70, R38, R46, R70 ;  /* 0x0000002e2646722b */ /* 0x000fe40000000046 */
[----:B------:R-:W-:-:S06]  /*aa30*/  DADD R46, R50, R52 ;  /* 0x00000000322e7229 */ /* 0x000fcc0000000034 */
[----:B------:R-:W-:Y:S02]  /*aa40*/  DFMA R48, R32, R48, R70 ;  /* 0x000000302030722b */ /* 0x000fe40000000046 */
[----:B------:R-:W-:-:S08]  /*aa50*/  DADD R50, R50, -R46 ;  /* 0x0000000032327229 */ /* 0x000fd0000000082e */
[----:B------:R-:W-:Y:S02]  /*aa60*/  DADD R50, R52, R50 ;  /* 0x0000000034327229 */ /* 0x000fe40000000032 */
[----:B------:R-:W-:-:S08]  /*aa70*/  DMUL R52, R46, R68 ;  /* 0x000000442e347228 */ /* 0x000fd00000000000 */
[----:B------:R-:W-:-:S08]  /*aa80*/  DFMA R70, R46, R68, -R52 ;  /* 0x000000442e46722b */ /* 0x000fd00000000834 */
[----:B------:R-:W-:-:S08]  /*aa90*/  DFMA R48, R46, R48, R70 ;  /* 0x000000302e30722b */ /* 0x000fd00000000046 */
[----:B------:R-:W-:-:S08]  /*aaa0*/  DFMA R48, R50, R68, R48 ;  /* 0x000000443230722b */ /* 0x000fd00000000030 */
[----:B------:R-:W-:-:S08]  /*aab0*/  DADD R46, R52, R48 ;  /* 0x00000000342e7229 */ /* 0x000fd00000000030 */
[--C-:B------:R-:W-:Y:S02]  /*aac0*/  DADD R50, R32, R46.reuse ;  /* 0x0000000020327229 */ /* 0x100fe4000000002e */
[----:B------:R-:W-:-:S06]  /*aad0*/  DADD R52, R52, -R46 ;  /* 0x0000000034347229 */ /* 0x000fcc000000082e */
[----:B------:R-:W-:Y:S02]  /*aae0*/  DADD R32, R32, -R50 ;  /* 0x0000000020207229 */ /* 0x000fe40000000832 */
[----:B------:R-:W-:-:S06]  /*aaf0*/  DADD R52, R48, R52 ;  /* 0x0000000030347229 */ /* 0x000fcc0000000034 */
[----:B------:R-:W-:Y:S01]  /*ab00*/  DADD R32, R46, R32 ;  /* 0x000000002e207229 */ /* 0x000fe20000000020 */
[C---:B------:R-:W-:Y:S02]  /*ab10*/  VIADD R46, R67.reuse, 0xfffffc01 ;  /* 0xfffffc01432e7836 */ /* 0x040fe40000000000 */
[----:B------:R-:W-:-:S05]  /*ab20*/  @P3 VIADD R46, R67, 0xfffffc02 ;  /* 0xfffffc02432e3836 */ /* 0x000fca0000000000 */
[----:B------:R-:W-:-:S08]  /*ab30*/  DADD R32, R52, R32 ;  /* 0x0000000034207229 */ /* 0x000fd00000000020 */
[----:B------:R-:W-:Y:S01]  /*ab40*/  DADD R32, R38, R32 ;  /* 0x0000000026207229 */ /* 0x000fe20000000020 */
[----:B------:R-:W-:Y:S01]  /*ab50*/  LOP3.LUT R38, R46, 0x80000000, RZ, 0x3c, !PT ;  /* 0x800000002e267812 */ /* 0x000fe200078e3cff */
[----:B------:R-:W-:-:S06]  /*ab60*/  IMAD.MOV.U32 R39, RZ, RZ, 0x43300000 ;  /* 0x43300000ff277424 */ /* 0x000fcc00078e00ff */
[----:B------:R-:W-:Y:S01]  /*ab70*/  DADD R46, R38, -UR4 ;  /* 0x80000004262e7e29 */ /* 0x000fe20008000000 */
[----:B------:R-:W-:Y:S01]  /*ab80*/  UMOV UR4, 0xfefa39ef ;  /* 0xfefa39ef00047882 */ /* 0x000fe20000000000 */
[----:B------:R-:W-:Y:S01]  /*ab90*/  DADD R38, R50, R32 ;  /* 0x0000000032267229 */ /* 0x000fe20000000020 */
[----:B------:R-:W-:-:S07]  /*aba0*/  UMOV UR5, 0x3fe62e42 ;  /* 0x3fe62e4200057882 */ /* 0x000fce0000000000 */
[--C-:B------:R-:W-:Y:S02]  /*abb0*/  DFMA R48, R46, UR4, R38.reuse ;  /* 0x000000042e307c2b */ /* 0x100fe40008000026 */
[----:B------:R-:W-:-:S06]  /*abc0*/  DADD R50, R50, -R38 ;  /* 0x0000000032327229 */ /* 0x000fcc0000000826 */
[----:B------:R-:W-:Y:S02]  /*abd0*/  DFMA R52, R46, -UR4, R48 ;  /* 0x800000042e347c2b */ /* 0x000fe40008000030 */
[----:B------:R-:W-:-:S06]  /*abe0*/  DADD R50, R32, R50 ;  /* 0x0000000020327229 */ /* 0x000fcc0000000032 */
[----:B------:R-:W-:-:S08]  /*abf0*/  DADD R52, -R38, R52 ;  /* 0x0000000026347229 */ /* 0x000fd00000000134 */
[----:B------:R-:W-:-:S08]  /*ac00*/  DADD R50, R50, -R52 ;  /* 0x0000000032327229 */ /* 0x000fd00000000834 */
[----:B------:R-:W-:Y:S01]  /*ac10*/  DFMA R50, R46, UR6, R50 ;  /* 0x000000062e327c2b */ /* 0x000fe20008000032 */
[----:B------:R-:W-:Y:S02]  /*ac20*/  IMAD.MOV.U32 R46, RZ, RZ, 0x652b82fe ;  /* 0x652b82feff2e7424 */ /* 0x000fe400078e00ff */
[----:B------:R-:W-:-:S05]  /*ac30*/  IMAD.MOV.U32 R47, RZ, RZ, 0x3ff71547 ;  /* 0x3ff71547ff2f7424 */ /* 0x000fca00078e00ff */
[----:B------:R-:W-:-:S08]  /*ac40*/  DADD R38, R48, R50 ;  /* 0x0000000030267229 */ /* 0x000fd00000000032 */
[----:B------:R-:W-:Y:S02]  /*ac50*/  DADD R48, R48, -R38 ;  /* 0x0000000030307229 */ /* 0x000fe40000000826 */
[----:B------:R-:W-:-:S06]  /*ac60*/  DMUL R32, R38, 2 ;  /* 0x4000000026207828 */ /* 0x000fcc0000000000 */
[----:B------:R-:W-:Y:S02]  /*ac70*/  DADD R48, R50, R48 ;  /* 0x0000000032307229 */ /* 0x000fe40000000030 */
[----:B------:R-:W-:-:S08]  /*ac80*/  DFMA R38, R38, 2, -R32 ;  /* 0x400000002626782b */ /* 0x000fd00000000820 */
[----:B------:R-:W-:-:S08]  /*ac90*/  DFMA R48, R48, 2, R38 ;  /* 0x400000003030782b */ /* 0x000fd00000000026 */
[----:B------:R-:W-:-:S08]  /*aca0*/  DADD R38, R32, R48 ;  /* 0x0000000020267229 */ /* 0x000fd00000000030 */
[----:B------:R-:W-:Y:S02]  /*acb0*/  DFMA R46, R38, R46, 6.75539944105574400000e+15 ;  /* 0x43380000262e742b */ /* 0x000fe4000000002e */
[----:B------:R-:W-:Y:S01]  /*acc0*/  FSETP.GEU.AND P2, PT, |R39|, 4.1917929649353027344, PT ;  /* 0x4086232b2700780b */ /* 0x000fe20003f4e200 */
[----:B------:R-:W-:-:S05]  /*acd0*/  DADD R32, R32, -R38 ;  /* 0x0000000020207229 */ /* 0x000fca0000000826 */
[----:B------:R-:W-:-:S03]  /*ace0*/  DADD R50, R46, -6.75539944105574400000e+15 ;  /* 0xc33800002e327429 */ /* 0x000fc60000000000 */
[----:B------:R-:W-:-:S05]  /*acf0*/  DADD R48, R48, R32 ;  /* 0x0000000030307229 */ /* 0x000fca0000000020 */
[----:B------:R-:W-:Y:S01]  /*ad00*/  DFMA R52, R50, -UR4, R38 ;  /* 0x8000000432347c2b */ /* 0x000fe20008000026 */
[----:B------:R-:W-:Y:S01]  /*ad10*/  UMOV UR4, 0x3b39803f ;  /* 0x3b39803f00047882 */ /* 0x000fe20000000000 */
[----:B------:R-:W-:-:S06]  /*ad20*/  UMOV UR5, 0x3c7abc9e ;  /* 0x3c7abc9e00057882 */ /* 0x000fcc0000000000 */
[----:B------:R-:W-:Y:S01]  /*ad30*/  DFMA R52, R50, -UR4, R52 ;  /* 0x8000000432347c2b */ /* 0x000fe20008000034 */
[----:B------:R-:W-:Y:S01]  /*ad40*/  UMOV UR4, 0x69ce2bdf ;  /* 0x69ce2bdf00047882 */ /* 0x000fe20000000000 */
[----:B------:R-:W-:Y:S01]  /*ad50*/  IMAD.MOV.U32 R50, RZ, RZ, -0x35dec16 ;  /* 0xfca213eaff327424 */ /* 0x000fe200078e00ff */
[----:B------:R-:W-:Y:S01]  /*ad60*/  UMOV UR5, 0x3e5ade15 ;  /* 0x3e5ade1500057882 */ /* 0x000fe20000000000 */
[----:B------:R-:W-:-:S06]  /*ad70*/  IMAD.MOV.U32 R51, RZ, RZ, 0x3e928af3 ;  /* 0x3e928af3ff337424 */ /* 0x000fcc00078e00ff */
[----:B------:R-:W-:Y:S01]  /*ad80*/  DFMA R50, R52, UR4, R50 ;  /* 0x0000000434327c2b */ /* 0x000fe20008000032 */
[----:B------:R-:W-:Y:S01]  /*ad90*/  UMOV UR4, 0x62401315 ;  /* 0x6240131500047882 */ /* 0x000fe20000000000 */
[----:B------:R-:W-:-:S06]  /*ada0*/  UMOV UR5, 0x3ec71dee ;  /* 0x3ec71dee00057882 */ /* 0x000fcc0000000000 */
[----:B------:R-:W-:Y:S01]  /*adb0*/  DFMA R50, R52, R50, UR4 ;  /* 0x0000000434327e2b */ /* 0x000fe20008000032 */
        /* <DEDUP_REMOVED lines=20> */
[----:B------:R-:W-:-:S08]  /*af00*/  DFMA R50, R52, R50, UR4 ;  /* 0x0000000434327e2b */ /* 0x000fd00008000032 */
[----:B------:R-:W-:-:S08]  /*af10*/  DFMA R50, R52, R50, 1 ;  /* 0x3ff000003432742b */ /* 0x000fd00000000032 */
[----:B------:R-:W-:-:S10]  /*af20*/  DFMA R50, R52, R50, 1 ;  /* 0x3ff000003432742b */ /* 0x000fd40000000032 */
[----:B------:R-:W-:Y:S02]  /*af30*/  IMAD R33, R46, 0x100000, R51 ;  /* 0x001000002e217824 */ /* 0x000fe400078e0233 */
[----:B------:R-:W-:Y:S01]  /*af40*/  IMAD.MOV.U32 R32, RZ, RZ, R50 ;  /* 0x000000ffff207224 */ /* 0x000fe200078e0032 */
[----:B------:R-:W-:Y:S06]  /*af50*/  @!P2 BRA `(.L_x_188) ;  /* 0x000000000034a947 */ /* 0x000fec0003800000 */
[----:B------:R-:W-:Y:S01]  /*af60*/  FSETP.GEU.AND P2, PT, |R39|, 4.2275390625, PT ;  /* 0x408748002700780b */ /* 0x000fe20003f4e200 */
[C---:B------:R-:W-:Y:S02]  /*af70*/  DADD R52, R38.reuse, +INF ;  /* 0x7ff0000026347429 */ /* 0x040fe40000000000 */
[----:B------:R-:W-:-:S08]  /*af80*/  DSETP.GEU.AND P3, PT, R38, RZ, PT ;  /* 0x000000ff2600722a */ /* 0x000fd00003f6e000 */
[----:B------:R-:W-:Y:S02]  /*af90*/  FSEL R33, R53, RZ, P3 ;  /* 0x000000ff35217208 */ /* 0x000fe40001800000 */
[----:B------:R-:W-:Y:S01]  /*afa0*/  @!P2 LEA.HI R32, R46, R46, RZ, 0x1 ;  /* 0x0000002e2e20a211 */ /* 0x000fe200078f08ff */
[----:B------:R-:W-:-:S03]  /*afb0*/  @!P2 IMAD.MOV.U32 R38, RZ, RZ, R50 ;  /* 0x000000ffff26a224 */ /* 0x000fc600078e0032 */
[----:B------:R-:W-:Y:S02]  /*afc0*/  @!P2 SHF.R.S32.HI R39, RZ, 0x1, R32 ;  /* 0x00000001ff27a819 */ /* 0x000fe40000011420 */
[----:B------:R-:W-:-:S03]  /*afd0*/  FSEL R32, R52, RZ, P3 ;  /* 0x000000ff34207208 */ /* 0x000fc60001800000 */
[----:B------:R-:W-:Y:S02]  /*afe0*/  @!P2 IMAD.IADD R46, R46, 0x1, -R39 ;  /* 0x000000012e2ea824 */ /* 0x000fe400078e0a27 */
[----:B------:R-:W-:-:S03]  /*aff0*/  @!P2 IMAD R39, R39, 0x100000, R51 ;  /* 0x001000002727a824 */ /* 0x000fc600078e0233 */
[----:B------:R-:W-:Y:S01]  /*b000*/  @!P2 LEA R47, R46, 0x3ff00000, 0x14 ;  /* 0x3ff000002e2fa811 */ /* 0x000fe200078ea0ff */
[----:B------:R-:W-:-:S06]  /*b010*/  @!P2 IMAD.MOV.U32 R46, RZ, RZ, RZ ;  /* 0x000000ffff2ea224 */ /* 0x000fcc00078e00ff */
[----:B------:R-:W-:-:S11]  /*b020*/  @!P2 DMUL R32, R38, R46 ;  /* 0x0000002e2620a228 */ /* 0x000fd60000000000 */
.L_x_188:
[----:B------:R-:W-:Y:S02]  /*b030*/  DFMA R38, R48, R32, R32 ;  /* 0x000000203026722b */ /* 0x000fe40000000020 */
[----:B------:R-:W-:-:S08]  /*b040*/  DSETP.NEU.AND P2, PT, |R32|, +INF , PT ;  /* 0x7ff000002000742a */ /* 0x000fd00003f4d200 */
[----:B------:R-:W-:Y:S01]  /*b050*/  FSEL R38, R32, R38, !P2 ;  /* 0x0000002620267208 */ /* 0x000fe20005000000 */
[----:B------:R-:W-:Y:S01]  /*b060*/  IMAD.MOV.U32 R32, RZ, RZ, R42 ;  /* 0x000000ffff207224 */ /* 0x000fe200078e002a */
[----:B------:R-:W-:Y:S01]  /*b070*/  FSEL R39, R33, R39, !P2 ;  /* 0x0000002721277208 */ /* 0x000fe20005000000 */
[----:B------:R-:W-:-:S04]  /*b080*/  IMAD.MOV.U32 R33, RZ, RZ, 0x0 ;  /* 0x00000000ff217424 */ /* 0x000fc800078e00ff */
[----:B------:R-:W-:Y:S05]  /*b090*/  RET.REL.NODEC R32 `(_Z6kernelPdS_S_) ;  /* 0xffffff4c20d87950 */ /* 0x000fea0003c3ffff */
.L_x_189:
[----:B------:R-:W-:-:S00]  /*b0a0*/  BRA `(.L_x_189) ;  /* 0xfffffffc00fc7947 */ /* 0x000fc0000383ffff */
[----:B------:R-:W-:-:S00]  /*b0b0*/  NOP ;  /* 0x0000000000007918 */ /* 0x000fc00000000000 */
        /* <DEDUP_REMOVED lines=12> */
.L_x_192:


//--------------------- .nv.global.init           --------------------------
	.section	.nv.global.init,"aw",@progbits
	.align	8
.nv.global.init:
	.type		dy,@object
	.size		dy,(nu - dy)
dy:
        /*0000*/ 	.byte	0x9a, 0x99, 0x99, 0x99, 0x99, 0x99, 0xa9, 0x3f
	.type		nu,@object
	.size		nu,(c - nu)
nu:
        /*0008*/ 	.byte	0x9a, 0x99, 0x99, 0x99, 0x99, 0x99, 0xb9, 0x3f
	.type		c,@object
	.size		c,(rho - c)
c:
        /*0010*/ 	.byte	0x00, 0x00, 0x00, 0x00, 0x00, 0x00, 0xf0, 0x3f
	.type		rho,@object
	.size		rho,(dt - rho)
rho:
        /*0018*/ 	.byte	0x00, 0x00, 0x00, 0x00, 0x00, 0x00, 0xf0, 0x3f
	.type		dt,@object
	.size		dt,(dx - dt)
dt:
        /*0020*/ 	.byte	0xfc, 0xa9, 0xf1, 0xd2, 0x4d, 0x62, 0x50, 0x3f
	.type		dx,@object
	.size		dx,(nt - dx)
dx:
        /*0028*/ 	.byte	0x9a, 0x99, 0x99, 0x99, 0x99, 0x99, 0xa9, 0x3f
	.type		nt,@object
	.size		nt,(nx - nt)
nt:
        /*0030*/ 	.byte	0xf4, 0x01, 0x00, 0x00
	.type		nx,@object
	.size		nx,(nit - nx)
nx:
        /*0034*/ 	.byte	0x29, 0x00, 0x00, 0x00
	.type		nit,@object
	.size		nit,(ny - nit)
nit:
        /*0038*/ 	.byte	0x32, 0x00, 0x00, 0x00
	.type		ny,@object
	.size		ny,($str$1 - ny)
ny:
        /*003c*/ 	.byte	0x29, 0x00, 0x00, 0x00
	.type		$str$1,@object
	.size		$str$1,($str - $str$1)
$str$1:
        /*0040*/ 	.byte	0x2d, 0x2d, 0x2d, 0x2d, 0x2d, 0x2d, 0x2d, 0x2d, 0x2d, 0x0a, 0x00
	.type		$str,@object
	.size		$str,(.L_10 - $str)
$str:
        /*004b*/ 	.byte	0x62, 0x6c, 0x6f, 0x63, 0x6b, 0x49, 0x64, 0x3a, 0x25, 0x64, 0x2c, 0x74, 0x68, 0x72, 0x65, 0x61
        /*005b*/ 	.byte	0x64, 0x49, 0x64, 0x3a, 0x25, 0x64, 0x2c, 0x72, 0x65, 0x73, 0x75, 0x6c, 0x74, 0x3a, 0x25, 0x64
        /*006b*/ 	.byte	0x0a, 0x00
.L_10:


//--------------------- .nv.shared.reserved.0     --------------------------
	.section	.nv.shared.reserved.0,"aw",@nobits
	.weak		__nv_reservedSMEM_offset_0_alias
	.size		__nv_reservedSMEM_offset_0_alias, 0, 64
	.other		__nv_reservedSMEM_offset_0_alias,@"STO_CUDA_RESERVED_SHARED STV_DEFAULT"
__nv_reservedSMEM_offset_0_alias:
	.zero		0
	.zero		64


//--------------------- .nv.constant0._Z6kernelPdS_S_ --------------------------
	.section	.nv.constant0._Z6kernelPdS_S_,"a",@progbits
	.sectionflags	@""
	.align	4
.nv.constant0._Z6kernelPdS_S_:
	.zero		920


//--------------------- SYMBOLS --------------------------

	.type		.nv.reservedSmem.offset0,@object
	.size		.nv.reservedSmem.offset0,0x4
	.type		malloc,@function
	.type		free,@function
	.type		vprintf,@function
